	.target	sm_90a

	.elftype	@"ET_EXEC"


//--------------------- .note.nv.tkinfo           --------------------------
	.section	.note.nv.tkinfo,"",@"SHT_NOTE"
	.sectionflags	@"SHF_NOTE_NV_TKINFO"
	.tkinfo
        /*0018*/ 	.word	0x00000002
        /*0030*/ 	.string	""
        /*0030*/ 	.string	"ptxas"
        /*0030*/ 	.string	"Cuda compilation tools, release 13.0, V13.0.88"
        /*0030*/ 	.string	"Build cuda_13.0.r13.0/compiler.36424714_0"
        /*0030*/ 	.string	"-arch sm_90a -m 64 "



//--------------------- .note.nv.cuinfo           --------------------------
	.section	.note.nv.cuinfo,"",@"SHT_NOTE"
	.sectionflags	@"SHF_NOTE_NV_CUINFO"
        /*0018*/ 	.short	0x0002
        /*001a*/ 	.short	0x005a
        /*001c*/ 	.short	0x0082
	.zero		2


//--------------------- .nv.info                  --------------------------
	.section	.nv.info,"",@"SHT_CUDA_INFO"
	.align	4


	//----- nvinfo : EIATTR_REGCOUNT
	.align		4
        /*0000*/ 	.byte	0x04, 0x2f
        /*0002*/ 	.short	(.L_12 - .L_11)
	.align		4
.L_11:
        /*0004*/ 	.word	index@(_ZN7cutlass13device_kernelINS_4gemm6kernel13GemmUniversalIN4cute5tupleIJiiiiEEENS1_10collective13CollectiveMmaINS1_40MainloopSm90TmaGmmaWarpSpecializedSparseILi3ENS5_IJNS4_1CILi1EEESB_SB_EEENS1_32KernelTmaWarpSpecializedPingpongEEENS5_IJNSA_ILi64EEENSA_ILi256EEENSA_ILi128EEEEEENS_6half_tENS5_IJNS4_6LayoutINS5_IJiNS5_IJNSA_ILi2EEEiEEEiEEENS5_IJlNS5_IJSB_SL_EEElEEEEENSK_INS5_IJNS5_IJNS5_IJNSA_ILi8EEESL_NSA_ILi4EEEEEEiEEENS5_IJNS5_IJNSA_ILi16EEESL_SS_EEEiEEEiEEENS5_IJNS5_IJNS5_IJSH_SV_NSA_ILi2048EEEEEENSA_ILi8192EEEEEENS5_IJNS5_IJSB_NSA_ILi1024EEENSA_ILi32EEEEEElEEElEEEEEEEESJ_NS5_IJlSB_lEEENS4_8TiledMMAINS4_8MMA_AtomIJNS4_4SM904GMMA6SPARSE27GMMA_64x256x32_F32F16F16_SSILNS1E_5MajorE0ELS1H_0ELNS1E_7ScaleInE1ELS1I_1ELNS1E_9SparseSelE0EEEEEENSK_ISC_NS5_IJNSA_ILi0EEES1M_S1M_EEEEENS5_IJNS4_10UnderscoreES1P_S1P_EEEEENS4_13SM90_TMA_LOADENS4_14ComposedLayoutINS4_7SwizzleILi3ELi4ELi3EEENS4_25smem_sparse_ptr_flag_bitsILi2ELi16EEENSK_INS5_IJNS5_IJSB_SR_EEENS5_IJSL_SF_EEEEEENS5_IJNS5_IJS1M_SH_EEESO_EEEEEEEvNS4_8identityES1S_NS1T_IS1V_NS4_18smem_ptr_flag_bitsILi16EEENSK_INS5_IJSR_SF_EEENS5_IJSF_SB_EEEEEEEvS25_EENS_8epilogue10collective6detail29Sm90TmaWarpSpecializedAdapterINS2E_15DefaultEpilogueIfNS5_IJSB_llEEES2I_NS2D_6thread17LinearCombinationIfLi1EffLNS2J_9ScaleType4KindE0ELNS_15FloatRoundStyleE2EfEENS1_15EpilogueDefaultEEEEEvvEEEEvNT_6ParamsE)
        /*0008*/ 	.word	0x000000a8


	//----- nvinfo : EIATTR_FRAME_SIZE
	.align		4
.L_12:
        /*000c*/ 	.byte	0x04, 0x11
        /*000e*/ 	.short	(.L_14 - .L_13)
	.align		4
.L_13:
        /*0010*/ 	.word	index@(_ZN7cutlass13device_kernelINS_4gemm6kernel13GemmUniversalIN4cute5tupleIJiiiiEEENS1_10collective13CollectiveMmaINS1_40MainloopSm90TmaGmmaWarpSpecializedSparseILi3ENS5_IJNS4_1CILi1EEESB_SB_EEENS1_32KernelTmaWarpSpecializedPingpongEEENS5_IJNSA_ILi64EEENSA_ILi256EEENSA_ILi128EEEEEENS_6half_tENS5_IJNS4_6LayoutINS5_IJiNS5_IJNSA_ILi2EEEiEEEiEEENS5_IJlNS5_IJSB_SL_EEElEEEEENSK_INS5_IJNS5_IJNS5_IJNSA_ILi8EEESL_NSA_ILi4EEEEEEiEEENS5_IJNS5_IJNSA_ILi16EEESL_SS_EEEiEEEiEEENS5_IJNS5_IJNS5_IJSH_SV_NSA_ILi2048EEEEEENSA_ILi8192EEEEEENS5_IJNS5_IJSB_NSA_ILi1024EEENSA_ILi32EEEEEElEEElEEEEEEEESJ_NS5_IJlSB_lEEENS4_8TiledMMAINS4_8MMA_AtomIJNS4_4SM904GMMA6SPARSE27GMMA_64x256x32_F32F16F16_SSILNS1E_5MajorE0ELS1H_0ELNS1E_7ScaleInE1ELS1I_1ELNS1E_9SparseSelE0EEEEEENSK_ISC_NS5_IJNSA_ILi0EEES1M_S1M_EEEEENS5_IJNS4_10UnderscoreES1P_S1P_EEEEENS4_13SM90_TMA_LOADENS4_14ComposedLayoutINS4_7SwizzleILi3ELi4ELi3EEENS4_25smem_sparse_ptr_flag_bitsILi2ELi16EEENSK_INS5_IJNS5_IJSB_SR_EEENS5_IJSL_SF_EEEEEENS5_IJNS5_IJS1M_SH_EEESO_EEEEEEEvNS4_8identityES1S_NS1T_IS1V_NS4_18smem_ptr_flag_bitsILi16EEENSK_INS5_IJSR_SF_EEENS5_IJSF_SB_EEEEEEEvS25_EENS_8epilogue10collective6detail29Sm90TmaWarpSpecializedAdapterINS2E_15DefaultEpilogueIfNS5_IJSB_llEEES2I_NS2D_6thread17LinearCombinationIfLi1EffLNS2J_9ScaleType4KindE0ELNS_15FloatRoundStyleE2EfEENS1_15EpilogueDefaultEEEEEvvEEEEvNT_6ParamsE)
        /*0014*/ 	.word	0x00000000


	//----- nvinfo : EIATTR_MIN_STACK_SIZE
	.align		4
.L_14:
        /*0018*/ 	.byte	0x04, 0x12
        /*001a*/ 	.short	(.L_16 - .L_15)
	.align		4
.L_15:
        /*001c*/ 	.word	index@(_ZN7cutlass13device_kernelINS_4gemm6kernel13GemmUniversalIN4cute5tupleIJiiiiEEENS1_10collective13CollectiveMmaINS1_40MainloopSm90TmaGmmaWarpSpecializedSparseILi3ENS5_IJNS4_1CILi1EEESB_SB_EEENS1_32KernelTmaWarpSpecializedPingpongEEENS5_IJNSA_ILi64EEENSA_ILi256EEENSA_ILi128EEEEEENS_6half_tENS5_IJNS4_6LayoutINS5_IJiNS5_IJNSA_ILi2EEEiEEEiEEENS5_IJlNS5_IJSB_SL_EEElEEEEENSK_INS5_IJNS5_IJNS5_IJNSA_ILi8EEESL_NSA_ILi4EEEEEEiEEENS5_IJNS5_IJNSA_ILi16EEESL_SS_EEEiEEEiEEENS5_IJNS5_IJNS5_IJSH_SV_NSA_ILi2048EEEEEENSA_ILi8192EEEEEENS5_IJNS5_IJSB_NSA_ILi1024EEENSA_ILi32EEEEEElEEElEEEEEEEESJ_NS5_IJlSB_lEEENS4_8TiledMMAINS4_8MMA_AtomIJNS4_4SM904GMMA6SPARSE27GMMA_64x256x32_F32F16F16_SSILNS1E_5MajorE0ELS1H_0ELNS1E_7ScaleInE1ELS1I_1ELNS1E_9SparseSelE0EEEEEENSK_ISC_NS5_IJNSA_ILi0EEES1M_S1M_EEEEENS5_IJNS4_10UnderscoreES1P_S1P_EEEEENS4_13SM90_TMA_LOADENS4_14ComposedLayoutINS4_7SwizzleILi3ELi4ELi3EEENS4_25smem_sparse_ptr_flag_bitsILi2ELi16EEENSK_INS5_IJNS5_IJSB_SR_EEENS5_IJSL_SF_EEEEEENS5_IJNS5_IJS1M_SH_EEESO_EEEEEEEvNS4_8identityES1S_NS1T_IS1V_NS4_18smem_ptr_flag_bitsILi16EEENSK_INS5_IJSR_SF_EEENS5_IJSF_SB_EEEEEEEvS25_EENS_8epilogue10collective6detail29Sm90TmaWarpSpecializedAdapterINS2E_15DefaultEpilogueIfNS5_IJSB_llEEES2I_NS2D_6thread17LinearCombinationIfLi1EffLNS2J_9ScaleType4KindE0ELNS_15FloatRoundStyleE2EfEENS1_15EpilogueDefaultEEEEEvvEEEEvNT_6ParamsE)
        /*0020*/ 	.word	0x00000000
.L_16:


//--------------------- .nv.compat                --------------------------
	.section	.nv.compat,"",@"SHT_CUDA_COMPAT_INFO"
	.align	4
        /*0000*/ 	.byte	0x02, 0x09, 0x01, 0x00, 0x02, 0x02, 0x04, 0x00, 0x02, 0x05, 0x05, 0x00, 0x03, 0x07, 0x01, 0x01
        /*0010*/ 	.byte	0x02, 0x03, 0x01, 0x00, 0x02, 0x06, 0x01, 0x00, 0x04, 0x0b, 0x08, 0x00, 0x00, 0x00, 0x00, 0x00
        /*0020*/ 	.byte	0x00, 0x00, 0x00, 0x00


//--------------------- .nv.info._ZN7cutlass13device_kernelINS_4gemm6kernel13GemmUniversalIN4cute5tupleIJiiiiEEENS1_10collective13CollectiveMmaINS1_40MainloopSm90TmaGmmaWarpSpecializedSparseILi3ENS5_IJNS4_1CILi1EEESB_SB_EEENS1_32KernelTmaWarpSpecializedPingpongEEENS5_IJNSA_ILi64EEENSA_ILi256EEENSA_ILi128EEEEEENS_6half_tENS5_IJNS4_6LayoutINS5_IJiNS5_IJNSA_ILi2EEEiEEEiEEENS5_IJlNS5_IJSB_SL_EEElEEEEENSK_INS5_IJNS5_IJNS5_IJNSA_ILi8EEESL_NSA_ILi4EEEEEEiEEENS5_IJNS5_IJNSA_ILi16EEESL_SS_EEEiEEEiEEENS5_IJNS5_IJNS5_IJSH_SV_NSA_ILi2048EEEEEENSA_ILi8192EEEEEENS5_IJNS5_IJSB_NSA_ILi1024EEENSA_ILi32EEEEEElEEElEEEEEEEESJ_NS5_IJlSB_lEEENS4_8TiledMMAINS4_8MMA_AtomIJNS4_4SM904GMMA6SPARSE27GMMA_64x256x32_F32F16F16_SSILNS1E_5MajorE0ELS1H_0ELNS1E_7ScaleInE1ELS1I_1ELNS1E_9SparseSelE0EEEEEENSK_ISC_NS5_IJNSA_ILi0EEES1M_S1M_EEEEENS5_IJNS4_10UnderscoreES1P_S1P_EEEEENS4_13SM90_TMA_LOADENS4_14ComposedLayoutINS4_7SwizzleILi3ELi4ELi3EEENS4_25smem_sparse_ptr_flag_bitsILi2ELi16EEENSK_INS5_IJNS5_IJSB_SR_EEENS5_IJSL_SF_EEEEEENS5_IJNS5_IJS1M_SH_EEESO_EEEEEEEvNS4_8identityES1S_NS1T_IS1V_NS4_18smem_ptr_flag_bitsILi16EEENSK_INS5_IJSR_SF_EEENS5_IJSF_SB_EEEEEEEvS25_EENS_8epilogue10collective6detail29Sm90TmaWarpSpecializedAdapterINS2E_15DefaultEpilogueIfNS5_IJSB_llEEES2I_NS2D_6thread17LinearCombinationIfLi1EffLNS2J_9ScaleType4KindE0ELNS_15FloatRoundStyleE2EfEENS1_15EpilogueDefaultEEEEEvvEEEEvNT_6ParamsE --------------------------
	.section	.nv.info._ZN7cutlass13device_kernelINS_4gemm6kernel13GemmUniversalIN4cute5tupleIJiiiiEEENS1_10collective13CollectiveMmaINS1_40MainloopSm90TmaGmmaWarpSpecializedSparseILi3ENS5_IJNS4_1CILi1EEESB_SB_EEENS1_32KernelTmaWarpSpecializedPingpongEEENS5_IJNSA_ILi64EEENSA_ILi256EEENSA_ILi128EEEEEENS_6half_tENS5_IJNS4_6LayoutINS5_IJiNS5_IJNSA_ILi2EEEiEEEiEEENS5_IJlNS5_IJSB_SL_EEElEEEEENSK_INS5_IJNS5_IJNS5_IJNSA_ILi8EEESL_NSA_ILi4EEEEEEiEEENS5_IJNS5_IJNSA_ILi16EEESL_SS_EEEiEEEiEEENS5_IJNS5_IJNS5_IJSH_SV_NSA_ILi2048EEEEEENSA_ILi8192EEEEEENS5_IJNS5_IJSB_NSA_ILi1024EEENSA_ILi32EEEEEElEEElEEEEEEEESJ_NS5_IJlSB_lEEENS4_8TiledMMAINS4_8MMA_AtomIJNS4_4SM904GMMA6SPARSE27GMMA_64x256x32_F32F16F16_SSILNS1E_5MajorE0ELS1H_0ELNS1E_7ScaleInE1ELS1I_1ELNS1E_9SparseSelE0EEEEEENSK_ISC_NS5_IJNSA_ILi0EEES1M_S1M_EEEEENS5_IJNS4_10UnderscoreES1P_S1P_EEEEENS4_13SM90_TMA_LOADENS4_14ComposedLayoutINS4_7SwizzleILi3ELi4ELi3EEENS4_25smem_sparse_ptr_flag_bitsILi2ELi16EEENSK_INS5_IJNS5_IJSB_SR_EEENS5_IJSL_SF_EEEEEENS5_IJNS5_IJS1M_SH_EEESO_EEEEEEEvNS4_8identityES1S_NS1T_IS1V_NS4_18smem_ptr_flag_bitsILi16EEENSK_INS5_IJSR_SF_EEENS5_IJSF_SB_EEEEEEEvS25_EENS_8epilogue10collective6detail29Sm90TmaWarpSpecializedAdapterINS2E_15DefaultEpilogueIfNS5_IJSB_llEEES2I_NS2D_6thread17LinearCombinationIfLi1EffLNS2J_9ScaleType4KindE0ELNS_15FloatRoundStyleE2EfEENS1_15EpilogueDefaultEEEEEvvEEEEvNT_6ParamsE,"",@"SHT_CUDA_INFO"
	.sectionflags	@""
	.align	4


	//----- nvinfo : EIATTR_CUDA_API_VERSION
	.align		4
        /*0000*/ 	.byte	0x04, 0x37
        /*0002*/ 	.short	(.L_18 - .L_17)
.L_17:
        /*0004*/ 	.word	0x00000082


	//----- nvinfo : EIATTR_KPARAM_INFO
	.align		4
.L_18:
        /*0008*/ 	.byte	0x04, 0x17
        /*000a*/ 	.short	(.L_20 - .L_19)
.L_19:
        /*000c*/ 	.word	0x00000000
        /*0010*/ 	.short	0x0000
        /*0012*/ 	.short	0x0070
        /*0014*/ 	.byte	0x00, 0xf0, 0x01, 0x14


	//----- nvinfo : EIATTR_SPARSE_MMA_MASK
	.align		4
.L_20:
        /*0018*/ 	.byte	0x03, 0x50
        /*001a*/ 	.short	0x0002


	//----- nvinfo : EIATTR_MAXREG_COUNT
	.align		4
        /*001c*/ 	.byte	0x03, 0x1b
        /*001e*/ 	.short	0x00a8


	//----- nvinfo : EIATTR_NUM_BARRIERS
	.align		4
        /*0020*/ 	.byte	0x02, 0x4c
        /*0022*/ 	.byte	0x01
	.zero		1


	//----- nvinfo : EIATTR_MERCURY_ISA_VERSION
	.align		4
        /*0024*/ 	.byte	0x03, 0x5f
        /*0026*/ 	.short	0x0101


	//----- nvinfo : EIATTR_INT_WARP_WIDE_INSTR_OFFSETS
	.align		4
        /*0028*/ 	.byte	0x04, 0x31
        /*002a*/ 	.short	(.L_22 - .L_21)


	//   ....[0]....
.L_21:
        /*002c*/ 	.word	0x00000430


	//   ....[1]....
        /*0030*/ 	.word	0x00000450


	//   ....[2]....
        /*0034*/ 	.word	0x000004d0


	//   ....[3]....
        /*0038*/ 	.word	0x000004e0


	//   ....[4]....
        /*003c*/ 	.word	0x000004f0


	//   ....[5]....
        /*0040*/ 	.word	0x00000510


	//   ....[6]....
        /*0044*/ 	.word	0x00000560


	//   ....[7]....
        /*0048*/ 	.word	0x00000580


	//----- nvinfo : EIATTR_COOP_GROUP_MASK_REGIDS
	.align		4
.L_22:
        /*004c*/ 	.byte	0x04, 0x29
        /*004e*/ 	.short	(.L_24 - .L_23)


	//   ....[0]....
.L_23:
        /*0050*/ 	.word	0xffffffff


	//   ....[1]....
        /*0054*/ 	.word	0xffffffff


	//   ....[2]....
        /*0058*/ 	.word	0xffffffff


	//   ....[3]....
        /*005c*/ 	.word	0xffffffff


	//   ....[4]....
        /*0060*/ 	.word	0xffffffff


	//   ....[5]....
        /*0064*/ 	.word	0xffffffff


	//----- nvinfo : EIATTR_COOP_GROUP_INSTR_OFFSETS
	.align		4
.L_24:
        /*0068*/ 	.byte	0x04, 0x28
        /*006a*/ 	.short	(.L_26 - .L_25)


	//   ....[0]....
.L_25:
        /*006c*/ 	.word	0x00000060


	//   ....[1]....
        /*0070*/ 	.word	0x00000070


	//   ....[2]....
        /*0074*/ 	.word	0x00000160


	//   ....[3]....
        /*0078*/ 	.word	0x000002d0


	//   ....[4]....
        /*007c*/ 	.word	0x00000310


	//   ....[5]....
        /*0080*/ 	.word	0x00000350


	//----- nvinfo : EIATTR_REG_RECONFIG
	.align		4
.L_26:
        /*0084*/ 	.byte	0x01, 0x54
	.zero		2


	//----- nvinfo : EIATTR_MBARRIER_INSTR_OFFSETS
	.align		4
        /*0088*/ 	.byte	0x04, 0x39
        /*008a*/ 	.short	(.L_28 - .L_27)


	//   ....[0]....
.L_27:
        /*008c*/ 	.word	0x00000260
        /*0090*/ 	.word	0x000000ff
        /*0094*/ 	.word	0x00000000
        /*0098*/ 	.short	0x0100
        /*009a*/ 	.byte	0x08
	.zero		1


	//   ....[1]....
        /*009c*/ 	.word	0x00000270
        /*00a0*/ 	.word	0x000000ff
        /*00a4*/ 	.word	0x00000018
        /*00a8*/ 	.short	0x0100
        /*00aa*/ 	.byte	0x08
	.zero		1


	//   ....[2]....
        /*00ac*/ 	.word	0x00000280
        /*00b0*/ 	.word	0x000000ff
        /*00b4*/ 	.word	0x00000008
        /*00b8*/ 	.short	0x0100
        /*00ba*/ 	.byte	0x08
	.zero		1


	//   ....[3]....
        /*00bc*/ 	.word	0x00000290
        /*00c0*/ 	.word	0x000000ff
        /*00c4*/ 	.word	0x00000020
        /*00c8*/ 	.short	0x0100
        /*00ca*/ 	.byte	0x08
	.zero		1


	//   ....[4]....
        /*00cc*/ 	.word	0x000002a0
        /*00d0*/ 	.word	0x000000ff
        /*00d4*/ 	.word	0x00000010
        /*00d8*/ 	.short	0x0100
        /*00da*/ 	.byte	0x08
	.zero		1


	//   ....[5]....
        /*00dc*/ 	.word	0x000002b0
        /*00e0*/ 	.word	0x000000ff
        /*00e4*/ 	.word	0x00000028
        /*00e8*/ 	.short	0x0100
        /*00ea*/ 	.byte	0x08
	.zero		1


	//   ....[6]....
        /*00ec*/ 	.word	0x000005c0
        /*00f0*/ 	.word	0x000000ff
        /*00f4*/ 	.word	0x00000060
        /*00f8*/ 	.short	0x0100
        /*00fa*/ 	.byte	0x08
	.zero		1


	//   ....[7]....
        /*00fc*/ 	.word	0x00000630
        /*0100*/ 	.word	0x000000ff
        /*0104*/ 	.word	0x00000068
        /*0108*/ 	.short	0x0100
        /*010a*/ 	.byte	0x08
	.zero		1


	//   ....[8]....
        /*010c*/ 	.word	0x00000650
        /*0110*/ 	.word	0x000000ff
        /*0114*/ 	.word	0x00000040
        /*0118*/ 	.short	0x0100
        /*011a*/ 	.byte	0x09
	.zero		1


	//   ....[9]....
        /*011c*/ 	.word	0x00000660
        /*0120*/ 	.word	0x000000ff
        /*0124*/ 	.word	0x00000048
        /*0128*/ 	.short	0x0100
        /*012a*/ 	.byte	0x09
	.zero		1


	//   ....[10]....
        /*012c*/ 	.word	0x00000670
        /*0130*/ 	.word	0x000000ff
        /*0134*/ 	.word	0x00000050
        /*0138*/ 	.short	0x0100
        /*013a*/ 	.byte	0x09
	.zero		1


	//   ....[11]....
        /*013c*/ 	.word	0x00000680
        /*0140*/ 	.word	0x000000ff
        /*0144*/ 	.word	0x00000058
        /*0148*/ 	.short	0x0100
        /*014a*/ 	.byte	0x09
	.zero		1


	//   ....[12]....
        /*014c*/ 	.word	0x00001480
        /*0150*/ 	.word	0x000000ff
        /*0154*/ 	.word	0xfffffff8
        /*0158*/ 	.short	0x010a
        /*015a*/ 	.byte	0x0c
	.zero		1


	//   ....[13]....
        /*015c*/ 	.word	0x00001950
        /*0160*/ 	.word	0x000000ff
        /*0164*/ 	.word	0x00000000
        /*0168*/ 	.short	0x010a
        /*016a*/ 	.byte	0x08
	.zero		1


	//   ....[14]....
        /*016c*/ 	.word	0x000019b0
        /*0170*/ 	.word	0x000000ff
        /*0174*/ 	.word	0x00000000
        /*0178*/ 	.short	0x010a
        /*017a*/ 	.byte	0x08
	.zero		1


	//   ....[15]....
        /*017c*/ 	.word	0x00001c70
        /*0180*/ 	.word	0x000000ff
        /*0184*/ 	.word	0x00000000
        /*0188*/ 	.short	0x0101
        /*018a*/ 	.byte	0x08
	.zero		1


	//   ....[16]....
        /*018c*/ 	.word	0x00001df0
        /*0190*/ 	.word	0x00000013
        /*0194*/ 	.word	0x00000000
        /*0198*/ 	.short	0x0101
        /*019a*/ 	.byte	0x15
	.zero		1


	//   ....[17]....
        /*019c*/ 	.word	0x00001e40
        /*01a0*/ 	.word	0x000000ff
        /*01a4*/ 	.word	0x00000008
        /*01a8*/ 	.short	0x010a
        /*01aa*/ 	.byte	0x0c
	.zero		1


	//   ....[18]....
        /*01ac*/ 	.word	0x0000b220
        /*01b0*/ 	.word	0x00000004
        /*01b4*/ 	.word	0x00000000
        /*01b8*/ 	.short	0x0101
        /*01ba*/ 	.byte	0x15
	.zero		1


	//   ....[19]....
        /*01bc*/ 	.word	0x0000bb20
        /*01c0*/ 	.word	0x00000012
        /*01c4*/ 	.word	0x00000018
        /*01c8*/ 	.short	0x010a
        /*01ca*/ 	.byte	0x3f
	.zero		1


	//   ....[20]....
        /*01cc*/ 	.word	0x0000bfc0
        /*01d0*/ 	.word	0x0000000a
        /*01d4*/ 	.word	0x00000068
        /*01d8*/ 	.short	0x0101
        /*01da*/ 	.byte	0x3f
	.zero		1


	//   ....[21]....
        /*01dc*/ 	.word	0x0000c720
        /*01e0*/ 	.word	0x00000007
        /*01e4*/ 	.word	0x00000000
        /*01e8*/ 	.short	0x010a
        /*01ea*/ 	.byte	0x3f
	.zero		1


	//   ....[22]....
        /*01ec*/ 	.word	0x0000c7a0
        /*01f0*/ 	.word	0x00000006
        /*01f4*/ 	.word	0x00000000
        /*01f8*/ 	.short	0x010a
        /*01fa*/ 	.byte	0x3f
	.zero		1


	//   ....[23]....
        /*01fc*/ 	.word	0x0000c830
        /*0200*/ 	.word	0x00000003
        /*0204*/ 	.word	0x00000000
        /*0208*/ 	.short	0x010a
        /*020a*/ 	.byte	0x3f
	.zero		1


	//   ....[24]....
        /*020c*/ 	.word	0x0000c8a0
        /*0210*/ 	.word	0x00000013
        /*0214*/ 	.word	0xfffffff8
        /*0218*/ 	.short	0x010a
        /*021a*/ 	.byte	0x3f
	.zero		1


	//   ....[25]....
        /*021c*/ 	.word	0x0000c900
        /*0220*/ 	.word	0x00000014
        /*0224*/ 	.word	0x00000000
        /*0228*/ 	.short	0x010a
        /*022a*/ 	.byte	0x3f
	.zero		1


	//   ....[26]....
        /*022c*/ 	.word	0x0000c960
        /*0230*/ 	.word	0x00000013
        /*0234*/ 	.word	0x00000008
        /*0238*/ 	.short	0x010a
        /*023a*/ 	.byte	0x3f
	.zero		1


	//   ....[27]....
        /*023c*/ 	.word	0x0000ca30
        /*0240*/ 	.word	0x00000012
        /*0244*/ 	.word	0x00000018
        /*0248*/ 	.short	0x010a
        /*024a*/ 	.byte	0x3f
	.zero		1


	//   ....[28]....
        /*024c*/ 	.word	0x0000cb10
        /*0250*/ 	.word	0x00000007
        /*0254*/ 	.word	0x00000000
        /*0258*/ 	.short	0x010a
        /*025a*/ 	.byte	0x3f
	.zero		1


	//   ....[29]....
        /*025c*/ 	.word	0x0000cb60
        /*0260*/ 	.word	0x00000006
        /*0264*/ 	.word	0x00000000
        /*0268*/ 	.short	0x010a
        /*026a*/ 	.byte	0x3f
	.zero		1


	//----- nvinfo : EIATTR_NUM_MBARRIERS
	.align		4
.L_28:
        /*026c*/ 	.byte	0x03, 0x38
        /*026e*/ 	.short	0x000c


	//----- nvinfo : EIATTR_EXIT_INSTR_OFFSETS
	.align		4
        /*0270*/ 	.byte	0x04, 0x1c
        /*0272*/ 	.short	(.L_30 - .L_29)


	//   ....[0]....
.L_29:
        /*0274*/ 	.word	0x00001160


	//   ....[1]....
        /*0278*/ 	.word	0x000011c0


	//   ....[2]....
        /*027c*/ 	.word	0x0000b830


	//   ....[3]....
        /*0280*/ 	.word	0x0000b860


	//   ....[4]....
        /*0284*/ 	.word	0x0000c880


	//----- nvinfo : EIATTR_MAX_THREADS
	.align		4
.L_30:
        /*0288*/ 	.byte	0x04, 0x05
        /*028a*/ 	.short	(.L_32 - .L_31)
.L_31:
        /*028c*/ 	.word	0x00000180
        /*0290*/ 	.word	0x00000001
        /*0294*/ 	.word	0x00000001


	//----- nvinfo : EIATTR_CRS_STACK_SIZE
	.align		4
.L_32:
        /*0298*/ 	.byte	0x04, 0x1e
        /*029a*/ 	.short	(.L_34 - .L_33)
.L_33:
        /*029c*/ 	.word	0x00000000


	//----- nvinfo : EIATTR_CBANK_PARAM_SIZE
	.align		4
.L_34:
        /*02a0*/ 	.byte	0x03, 0x19
        /*02a2*/ 	.short	0x0570


	//----- nvinfo : EIATTR_PARAM_CBANK
	.align		4
        /*02a4*/ 	.byte	0x04, 0x0a
        /*02a6*/ 	.short	(.L_36 - .L_35)
	.align		4
.L_35:
        /*02a8*/ 	.word	index@(.nv.constant0._ZN7cutlass13device_kernelINS_4gemm6kernel13GemmUniversalIN4cute5tupleIJiiiiEEENS1_10collective13CollectiveMmaINS1_40MainloopSm90TmaGmmaWarpSpecializedSparseILi3ENS5_IJNS4_1CILi1EEESB_SB_EEENS1_32KernelTmaWarpSpecializedPingpongEEENS5_IJNSA_ILi64EEENSA_ILi256EEENSA_ILi128EEEEEENS_6half_tENS5_IJNS4_6LayoutINS5_IJiNS5_IJNSA_ILi2EEEiEEEiEEENS5_IJlNS5_IJSB_SL_EEElEEEEENSK_INS5_IJNS5_IJNS5_IJNSA_ILi8EEESL_NSA_ILi4EEEEEEiEEENS5_IJNS5_IJNSA_ILi16EEESL_SS_EEEiEEEiEEENS5_IJNS5_IJNS5_IJSH_SV_NSA_ILi2048EEEEEENSA_ILi8192EEEEEENS5_IJNS5_IJSB_NSA_ILi1024EEENSA_ILi32EEEEEElEEElEEEEEEEESJ_NS5_IJlSB_lEEENS4_8TiledMMAINS4_8MMA_AtomIJNS4_4SM904GMMA6SPARSE27GMMA_64x256x32_F32F16F16_SSILNS1E_5MajorE0ELS1H_0ELNS1E_7ScaleInE1ELS1I_1ELNS1E_9SparseSelE0EEEEEENSK_ISC_NS5_IJNSA_ILi0EEES1M_S1M_EEEEENS5_IJNS4_10UnderscoreES1P_S1P_EEEEENS4_13SM90_TMA_LOADENS4_14ComposedLayoutINS4_7SwizzleILi3ELi4ELi3EEENS4_25smem_sparse_ptr_flag_bitsILi2ELi16EEENSK_INS5_IJNS5_IJSB_SR_EEENS5_IJSL_SF_EEEEEENS5_IJNS5_IJS1M_SH_EEESO_EEEEEEEvNS4_8identityES1S_NS1T_IS1V_NS4_18smem_ptr_flag_bitsILi16EEENSK_INS5_IJSR_SF_EEENS5_IJSF_SB_EEEEEEEvS25_EENS_8epilogue10collective6detail29Sm90TmaWarpSpecializedAdapterINS2E_15DefaultEpilogueIfNS5_IJSB_llEEES2I_NS2D_6thread17LinearCombinationIfLi1EffLNS2J_9ScaleType4KindE0ELNS_15FloatRoundStyleE2EfEENS1_15EpilogueDefaultEEEEEvvEEEEvNT_6ParamsE)
        /*02ac*/ 	.short	0x0210
        /*02ae*/ 	.short	0x0570


	//----- nvinfo : EIATTR_SW_WAR
	.align		4
.L_36:
        /*02b0*/ 	.byte	0x04, 0x36
        /*02b2*/ 	.short	(.L_38 - .L_37)
.L_37:
        /*02b4*/ 	.word	0x00000008
.L_38:


//--------------------- .nv.callgraph             --------------------------
	.section	.nv.callgraph,"",@"SHT_CUDA_CALLGRAPH"
	.align	4
	.sectionentsize	8
	.align		4
        /*0000*/ 	.word	0x00000000
	.align		4
        /*0004*/ 	.word	0xffffffff
	.align		4
        /*0008*/ 	.word	0x00000000
	.align		4
        /*000c*/ 	.word	0xfffffffe
	.align		4
        /*0010*/ 	.word	0x00000000
	.align		4
        /*0014*/ 	.word	0xfffffffd
	.align		4
        /*0018*/ 	.word	0x00000000
	.align		4
        /*001c*/ 	.word	0xfffffffc


//--------------------- .nv.constant4             --------------------------
	.section	.nv.constant4,"a",@progbits
	.align	8
	.align		8
.nv.constant4:
        /*0000*/ 	.dword	_ZN39_INTERNAL_15b043f8_4_k_cu_a5bcc36a_39984cuda3std3__45__cpo5beginE
	.align		8
        /*0008*/ 	.dword	_ZN39_INTERNAL_15b043f8_4_k_cu_a5bcc36a_39984cuda3std3__45__cpo3endE
	.align		8
        /*0010*/ 	.dword	_ZN39_INTERNAL_15b043f8_4_k_cu_a5bcc36a_39984cuda3std3__45__cpo6cbeginE
	.align		8
        /*0018*/ 	.dword	_ZN39_INTERNAL_15b043f8_4_k_cu_a5bcc36a_39984cuda3std3__45__cpo4cendE
	.align		8
        /*0020*/ 	.dword	_ZN39_INTERNAL_15b043f8_4_k_cu_a5bcc36a_39984cuda3std3__441_GLOBAL__N__15b043f8_4_k_cu_a5bcc36a_39986ignoreE
	.align		8
        /*0028*/ 	.dword	_ZN39_INTERNAL_15b043f8_4_k_cu_a5bcc36a_39984cuda3std3__419piecewise_constructE
	.align		8
        /*0030*/ 	.dword	_ZN39_INTERNAL_15b043f8_4_k_cu_a5bcc36a_39984cuda3std3__48in_placeE
	.align		8
        /*0038*/ 	.dword	_ZN39_INTERNAL_15b043f8_4_k_cu_a5bcc36a_39984cuda3std6ranges3__45__cpo4swapE
	.align		8
        /*0040*/ 	.dword	_ZN39_INTERNAL_15b043f8_4_k_cu_a5bcc36a_39984cuda3std6ranges3__45__cpo9iter_moveE
	.align		8
        /*0048*/ 	.dword	_ZN39_INTERNAL_15b043f8_4_k_cu_a5bcc36a_39984cute7productE
	.align		8
        /*0050*/ 	.dword	_ZN39_INTERNAL_15b043f8_4_k_cu_a5bcc36a_39984cute1_E


//--------------------- .text._ZN7cutlass13device_kernelINS_4gemm6kernel13GemmUniversalIN4cute5tupleIJiiiiEEENS1_10collective13CollectiveMmaINS1_40MainloopSm90TmaGmmaWarpSpecializedSparseILi3ENS5_IJNS4_1CILi1EEESB_SB_EEENS1_32KernelTmaWarpSpecializedPingpongEEENS5_IJNSA_ILi64EEENSA_ILi256EEENSA_ILi128EEEEEENS_6half_tENS5_IJNS4_6LayoutINS5_IJiNS5_IJNSA_ILi2EEEiEEEiEEENS5_IJlNS5_IJSB_SL_EEElEEEEENSK_INS5_IJNS5_IJNS5_IJNSA_ILi8EEESL_NSA_ILi4EEEEEEiEEENS5_IJNS5_IJNSA_ILi16EEESL_SS_EEEiEEEiEEENS5_IJNS5_IJNS5_IJSH_SV_NSA_ILi2048EEEEEENSA_ILi8192EEEEEENS5_IJNS5_IJSB_NSA_ILi1024EEENSA_ILi32EEEEEElEEElEEEEEEEESJ_NS5_IJlSB_lEEENS4_8TiledMMAINS4_8MMA_AtomIJNS4_4SM904GMMA6SPARSE27GMMA_64x256x32_F32F16F16_SSILNS1E_5MajorE0ELS1H_0ELNS1E_7ScaleInE1ELS1I_1ELNS1E_9SparseSelE0EEEEEENSK_ISC_NS5_IJNSA_ILi0EEES1M_S1M_EEEEENS5_IJNS4_10UnderscoreES1P_S1P_EEEEENS4_13SM90_TMA_LOADENS4_14ComposedLayoutINS4_7SwizzleILi3ELi4ELi3EEENS4_25smem_sparse_ptr_flag_bitsILi2ELi16EEENSK_INS5_IJNS5_IJSB_SR_EEENS5_IJSL_SF_EEEEEENS5_IJNS5_IJS1M_SH_EEESO_EEEEEEEvNS4_8identityES1S_NS1T_IS1V_NS4_18smem_ptr_flag_bitsILi16EEENSK_INS5_IJSR_SF_EEENS5_IJSF_SB_EEEEEEEvS25_EENS_8epilogue10collective6detail29Sm90TmaWarpSpecializedAdapterINS2E_15DefaultEpilogueIfNS5_IJSB_llEEES2I_NS2D_6thread17LinearCombinationIfLi1EffLNS2J_9ScaleType4KindE0ELNS_15FloatRoundStyleE2EfEENS1_15EpilogueDefaultEEEEEvvEEEEvNT_6ParamsE --------------------------
	.section	.text._ZN7cutlass13device_kernelINS_4gemm6kernel13GemmUniversalIN4cute5tupleIJiiiiEEENS1_10collective13CollectiveMmaINS1_40MainloopSm90TmaGmmaWarpSpecializedSparseILi3ENS5_IJNS4_1CILi1EEESB_SB_EEENS1_32KernelTmaWarpSpecializedPingpongEEENS5_IJNSA_ILi64EEENSA_ILi256EEENSA_ILi128EEEEEENS_6half_tENS5_IJNS4_6LayoutINS5_IJiNS5_IJNSA_ILi2EEEiEEEiEEENS5_IJlNS5_IJSB_SL_EEElEEEEENSK_INS5_IJNS5_IJNS5_IJNSA_ILi8EEESL_NSA_ILi4EEEEEEiEEENS5_IJNS5_IJNSA_ILi16EEESL_SS_EEEiEEEiEEENS5_IJNS5_IJNS5_IJSH_SV_NSA_ILi2048EEEEEENSA_ILi8192EEEEEENS5_IJNS5_IJSB_NSA_ILi1024EEENSA_ILi32EEEEEElEEElEEEEEEEESJ_NS5_IJlSB_lEEENS4_8TiledMMAINS4_8MMA_AtomIJNS4_4SM904GMMA6SPARSE27GMMA_64x256x32_F32F16F16_SSILNS1E_5MajorE0ELS1H_0ELNS1E_7ScaleInE1ELS1I_1ELNS1E_9SparseSelE0EEEEEENSK_ISC_NS5_IJNSA_ILi0EEES1M_S1M_EEEEENS5_IJNS4_10UnderscoreES1P_S1P_EEEEENS4_13SM90_TMA_LOADENS4_14ComposedLayoutINS4_7SwizzleILi3ELi4ELi3EEENS4_25smem_sparse_ptr_flag_bitsILi2ELi16EEENSK_INS5_IJNS5_IJSB_SR_EEENS5_IJSL_SF_EEEEEENS5_IJNS5_IJS1M_SH_EEESO_EEEEEEEvNS4_8identityES1S_NS1T_IS1V_NS4_18smem_ptr_flag_bitsILi16EEENSK_INS5_IJSR_SF_EEENS5_IJSF_SB_EEEEEEEvS25_EENS_8epilogue10collective6detail29Sm90TmaWarpSpecializedAdapterINS2E_15DefaultEpilogueIfNS5_IJSB_llEEES2I_NS2D_6thread17LinearCombinationIfLi1EffLNS2J_9ScaleType4KindE0ELNS_15FloatRoundStyleE2EfEENS1_15EpilogueDefaultEEEEEvvEEEEvNT_6ParamsE,"ax",@progbits
	.align	128
.text._ZN7cutlass13device_kernelINS_4gemm6kernel13GemmUniversalIN4cute5tupleIJiiiiEEENS1_10collective13CollectiveMmaINS1_40MainloopSm90TmaGmmaWarpSpecializedSparseILi3ENS5_IJNS4_1CILi1EEESB_SB_EEENS1_32KernelTmaWarpSpecializedPingpongEEENS5_IJNSA_ILi64EEENSA_ILi256EEENSA_ILi128EEEEEENS_6half_tENS5_IJNS4_6LayoutINS5_IJiNS5_IJNSA_ILi2EEEiEEEiEEENS5_IJlNS5_IJSB_SL_EEElEEEEENSK_INS5_IJNS5_IJNS5_IJNSA_ILi8EEESL_NSA_ILi4EEEEEEiEEENS5_IJNS5_IJNSA_ILi16EEESL_SS_EEEiEEEiEEENS5_IJNS5_IJNS5_IJSH_SV_NSA_ILi2048EEEEEENSA_ILi8192EEEEEENS5_IJNS5_IJSB_NSA_ILi1024EEENSA_ILi32EEEEEElEEElEEEEEEEESJ_NS5_IJlSB_lEEENS4_8TiledMMAINS4_8MMA_AtomIJNS4_4SM904GMMA6SPARSE27GMMA_64x256x32_F32F16F16_SSILNS1E_5MajorE0ELS1H_0ELNS1E_7ScaleInE1ELS1I_1ELNS1E_9SparseSelE0EEEEEENSK_ISC_NS5_IJNSA_ILi0EEES1M_S1M_EEEEENS5_IJNS4_10UnderscoreES1P_S1P_EEEEENS4_13SM90_TMA_LOADENS4_14ComposedLayoutINS4_7SwizzleILi3ELi4ELi3EEENS4_25smem_sparse_ptr_flag_bitsILi2ELi16EEENSK_INS5_IJNS5_IJSB_SR_EEENS5_IJSL_SF_EEEEEENS5_IJNS5_IJS1M_SH_EEESO_EEEEEEEvNS4_8identityES1S_NS1T_IS1V_NS4_18smem_ptr_flag_bitsILi16EEENSK_INS5_IJSR_SF_EEENS5_IJSF_SB_EEEEEEEvS25_EENS_8epilogue10collective6detail29Sm90TmaWarpSpecializedAdapterINS2E_15DefaultEpilogueIfNS5_IJSB_llEEES2I_NS2D_6thread17LinearCombinationIfLi1EffLNS2J_9ScaleType4KindE0ELNS_15FloatRoundStyleE2EfEENS1_15EpilogueDefaultEEEEEvvEEEEvNT_6ParamsE:
        .type           _ZN7cutlass13device_kernelINS_4gemm6kernel13GemmUniversalIN4cute5tupleIJiiiiEEENS1_10collective13CollectiveMmaINS1_40MainloopSm90TmaGmmaWarpSpecializedSparseILi3ENS5_IJNS4_1CILi1EEESB_SB_EEENS1_32KernelTmaWarpSpecializedPingpongEEENS5_IJNSA_ILi64EEENSA_ILi256EEENSA_ILi128EEEEEENS_6half_tENS5_IJNS4_6LayoutINS5_IJiNS5_IJNSA_ILi2EEEiEEEiEEENS5_IJlNS5_IJSB_SL_EEElEEEEENSK_INS5_IJNS5_IJNS5_IJNSA_ILi8EEESL_NSA_ILi4EEEEEEiEEENS5_IJNS5_IJNSA_ILi16EEESL_SS_EEEiEEEiEEENS5_IJNS5_IJNS5_IJSH_SV_NSA_ILi2048EEEEEENSA_ILi8192EEEEEENS5_IJNS5_IJSB_NSA_ILi1024EEENSA_ILi32EEEEEElEEElEEEEEEEESJ_NS5_IJlSB_lEEENS4_8TiledMMAINS4_8MMA_AtomIJNS4_4SM904GMMA6SPARSE27GMMA_64x256x32_F32F16F16_SSILNS1E_5MajorE0ELS1H_0ELNS1E_7ScaleInE1ELS1I_1ELNS1E_9SparseSelE0EEEEEENSK_ISC_NS5_IJNSA_ILi0EEES1M_S1M_EEEEENS5_IJNS4_10UnderscoreES1P_S1P_EEEEENS4_13SM90_TMA_LOADENS4_14ComposedLayoutINS4_7SwizzleILi3ELi4ELi3EEENS4_25smem_sparse_ptr_flag_bitsILi2ELi16EEENSK_INS5_IJNS5_IJSB_SR_EEENS5_IJSL_SF_EEEEEENS5_IJNS5_IJS1M_SH_EEESO_EEEEEEEvNS4_8identityES1S_NS1T_IS1V_NS4_18smem_ptr_flag_bitsILi16EEENSK_INS5_IJSR_SF_EEENS5_IJSF_SB_EEEEEEEvS25_EENS_8epilogue10collective6detail29Sm90TmaWarpSpecializedAdapterINS2E_15DefaultEpilogueIfNS5_IJSB_llEEES2I_NS2D_6thread17LinearCombinationIfLi1EffLNS2J_9ScaleType4KindE0ELNS_15FloatRoundStyleE2EfEENS1_15EpilogueDefaultEEEEEvvEEEEvNT_6ParamsE,@function
        .size           _ZN7cutlass13device_kernelINS_4gemm6kernel13GemmUniversalIN4cute5tupleIJiiiiEEENS1_10collective13CollectiveMmaINS1_40MainloopSm90TmaGmmaWarpSpecializedSparseILi3ENS5_IJNS4_1CILi1EEESB_SB_EEENS1_32KernelTmaWarpSpecializedPingpongEEENS5_IJNSA_ILi64EEENSA_ILi256EEENSA_ILi128EEEEEENS_6half_tENS5_IJNS4_6LayoutINS5_IJiNS5_IJNSA_ILi2EEEiEEEiEEENS5_IJlNS5_IJSB_SL_EEElEEEEENSK_INS5_IJNS5_IJNS5_IJNSA_ILi8EEESL_NSA_ILi4EEEEEEiEEENS5_IJNS5_IJNSA_ILi16EEESL_SS_EEEiEEEiEEENS5_IJNS5_IJNS5_IJSH_SV_NSA_ILi2048EEEEEENSA_ILi8192EEEEEENS5_IJNS5_IJSB_NSA_ILi1024EEENSA_ILi32EEEEEElEEElEEEEEEEESJ_NS5_IJlSB_lEEENS4_8TiledMMAINS4_8MMA_AtomIJNS4_4SM904GMMA6SPARSE27GMMA_64x256x32_F32F16F16_SSILNS1E_5MajorE0ELS1H_0ELNS1E_7ScaleInE1ELS1I_1ELNS1E_9SparseSelE0EEEEEENSK_ISC_NS5_IJNSA_ILi0EEES1M_S1M_EEEEENS5_IJNS4_10UnderscoreES1P_S1P_EEEEENS4_13SM90_TMA_LOADENS4_14ComposedLayoutINS4_7SwizzleILi3ELi4ELi3EEENS4_25smem_sparse_ptr_flag_bitsILi2ELi16EEENSK_INS5_IJNS5_IJSB_SR_EEENS5_IJSL_SF_EEEEEENS5_IJNS5_IJS1M_SH_EEESO_EEEEEEEvNS4_8identityES1S_NS1T_IS1V_NS4_18smem_ptr_flag_bitsILi16EEENSK_INS5_IJSR_SF_EEENS5_IJSF_SB_EEEEEEEvS25_EENS_8epilogue10collective6detail29Sm90TmaWarpSpecializedAdapterINS2E_15DefaultEpilogueIfNS5_IJSB_llEEES2I_NS2D_6thread17LinearCombinationIfLi1EffLNS2J_9ScaleType4KindE0ELNS_15FloatRoundStyleE2EfEENS1_15EpilogueDefaultEEEEEvvEEEEvNT_6ParamsE,(.L_x_314 - _ZN7cutlass13device_kernelINS_4gemm6kernel13GemmUniversalIN4cute5tupleIJiiiiEEENS1_10collective13CollectiveMmaINS1_40MainloopSm90TmaGmmaWarpSpecializedSparseILi3ENS5_IJNS4_1CILi1EEESB_SB_EEENS1_32KernelTmaWarpSpecializedPingpongEEENS5_IJNSA_ILi64EEENSA_ILi256EEENSA_ILi128EEEEEENS_6half_tENS5_IJNS4_6LayoutINS5_IJiNS5_IJNSA_ILi2EEEiEEEiEEENS5_IJlNS5_IJSB_SL_EEElEEEEENSK_INS5_IJNS5_IJNS5_IJNSA_ILi8EEESL_NSA_ILi4EEEEEEiEEENS5_IJNS5_IJNSA_ILi16EEESL_SS_EEEiEEEiEEENS5_IJNS5_IJNS5_IJSH_SV_NSA_ILi2048EEEEEENSA_ILi8192EEEEEENS5_IJNS5_IJSB_NSA_ILi1024EEENSA_ILi32EEEEEElEEElEEEEEEEESJ_NS5_IJlSB_lEEENS4_8TiledMMAINS4_8MMA_AtomIJNS4_4SM904GMMA6SPARSE27GMMA_64x256x32_F32F16F16_SSILNS1E_5MajorE0ELS1H_0ELNS1E_7ScaleInE1ELS1I_1ELNS1E_9SparseSelE0EEEEEENSK_ISC_NS5_IJNSA_ILi0EEES1M_S1M_EEEEENS5_IJNS4_10UnderscoreES1P_S1P_EEEEENS4_13SM90_TMA_LOADENS4_14ComposedLayoutINS4_7SwizzleILi3ELi4ELi3EEENS4_25smem_sparse_ptr_flag_bitsILi2ELi16EEENSK_INS5_IJNS5_IJSB_SR_EEENS5_IJSL_SF_EEEEEENS5_IJNS5_IJS1M_SH_EEESO_EEEEEEEvNS4_8identityES1S_NS1T_IS1V_NS4_18smem_ptr_flag_bitsILi16EEENSK_INS5_IJSR_SF_EEENS5_IJSF_SB_EEEEEEEvS25_EENS_8epilogue10collective6detail29Sm90TmaWarpSpecializedAdapterINS2E_15DefaultEpilogueIfNS5_IJSB_llEEES2I_NS2D_6thread17LinearCombinationIfLi1EffLNS2J_9ScaleType4KindE0ELNS_15FloatRoundStyleE2EfEENS1_15EpilogueDefaultEEEEEvvEEEEvNT_6ParamsE)
        .other          _ZN7cutlass13device_kernelINS_4gemm6kernel13GemmUniversalIN4cute5tupleIJiiiiEEENS1_10collective13CollectiveMmaINS1_40MainloopSm90TmaGmmaWarpSpecializedSparseILi3ENS5_IJNS4_1CILi1EEESB_SB_EEENS1_32KernelTmaWarpSpecializedPingpongEEENS5_IJNSA_ILi64EEENSA_ILi256EEENSA_ILi128EEEEEENS_6half_tENS5_IJNS4_6LayoutINS5_IJiNS5_IJNSA_ILi2EEEiEEEiEEENS5_IJlNS5_IJSB_SL_EEElEEEEENSK_INS5_IJNS5_IJNS5_IJNSA_ILi8EEESL_NSA_ILi4EEEEEEiEEENS5_IJNS5_IJNSA_ILi16EEESL_SS_EEEiEEEiEEENS5_IJNS5_IJNS5_IJSH_SV_NSA_ILi2048EEEEEENSA_ILi8192EEEEEENS5_IJNS5_IJSB_NSA_ILi1024EEENSA_ILi32EEEEEElEEElEEEEEEEESJ_NS5_IJlSB_lEEENS4_8TiledMMAINS4_8MMA_AtomIJNS4_4SM904GMMA6SPARSE27GMMA_64x256x32_F32F16F16_SSILNS1E_5MajorE0ELS1H_0ELNS1E_7ScaleInE1ELS1I_1ELNS1E_9SparseSelE0EEEEEENSK_ISC_NS5_IJNSA_ILi0EEES1M_S1M_EEEEENS5_IJNS4_10UnderscoreES1P_S1P_EEEEENS4_13SM90_TMA_LOADENS4_14ComposedLayoutINS4_7SwizzleILi3ELi4ELi3EEENS4_25smem_sparse_ptr_flag_bitsILi2ELi16EEENSK_INS5_IJNS5_IJSB_SR_EEENS5_IJSL_SF_EEEEEENS5_IJNS5_IJS1M_SH_EEESO_EEEEEEEvNS4_8identityES1S_NS1T_IS1V_NS4_18smem_ptr_flag_bitsILi16EEENSK_INS5_IJSR_SF_EEENS5_IJSF_SB_EEEEEEEvS25_EENS_8epilogue10collective6detail29Sm90TmaWarpSpecializedAdapterINS2E_15DefaultEpilogueIfNS5_IJSB_llEEES2I_NS2D_6thread17LinearCombinationIfLi1EffLNS2J_9ScaleType4KindE0ELNS_15FloatRoundStyleE2EfEENS1_15EpilogueDefaultEEEEEvvEEEEvNT_6ParamsE,@"STO_CUDA_ENTRY STV_DEFAULT"
_ZN7cutlass13device_kernelINS_4gemm6kernel13GemmUniversalIN4cute5tupleIJiiiiEEENS1_10collective13CollectiveMmaINS1_40MainloopSm90TmaGmmaWarpSpecializedSparseILi3ENS5_IJNS4_1CILi1EEESB_SB_EEENS1_32KernelTmaWarpSpecializedPingpongEEENS5_IJNSA_ILi64EEENSA_ILi256EEENSA_ILi128EEEEEENS_6half_tENS5_IJNS4_6LayoutINS5_IJiNS5_IJNSA_ILi2EEEiEEEiEEENS5_IJlNS5_IJSB_SL_EEElEEEEENSK_INS5_IJNS5_IJNS5_IJNSA_ILi8EEESL_NSA_ILi4EEEEEEiEEENS5_IJNS5_IJNSA_ILi16EEESL_SS_EEEiEEEiEEENS5_IJNS5_IJNS5_IJSH_SV_NSA_ILi2048EEEEEENSA_ILi8192EEEEEENS5_IJNS5_IJSB_NSA_ILi1024EEENSA_ILi32EEEEEElEEElEEEEEEEESJ_NS5_IJlSB_lEEENS4_8TiledMMAINS4_8MMA_AtomIJNS4_4SM904GMMA6SPARSE27GMMA_64x256x32_F32F16F16_SSILNS1E_5MajorE0ELS1H_0ELNS1E_7ScaleInE1ELS1I_1ELNS1E_9SparseSelE0EEEEEENSK_ISC_NS5_IJNSA_ILi0EEES1M_S1M_EEEEENS5_IJNS4_10UnderscoreES1P_S1P_EEEEENS4_13SM90_TMA_LOADENS4_14ComposedLayoutINS4_7SwizzleILi3ELi4ELi3EEENS4_25smem_sparse_ptr_flag_bitsILi2ELi16EEENSK_INS5_IJNS5_IJSB_SR_EEENS5_IJSL_SF_EEEEEENS5_IJNS5_IJS1M_SH_EEESO_EEEEEEEvNS4_8identityES1S_NS1T_IS1V_NS4_18smem_ptr_flag_bitsILi16EEENSK_INS5_IJSR_SF_EEENS5_IJSF_SB_EEEEEEEvS25_EENS_8epilogue10collective6detail29Sm90TmaWarpSpecializedAdapterINS2E_15DefaultEpilogueIfNS5_IJSB_llEEES2I_NS2D_6thread17LinearCombinationIfLi1EffLNS2J_9ScaleType4KindE0ELNS_15FloatRoundStyleE2EfEENS1_15EpilogueDefaultEEEEEvvEEEEvNT_6ParamsE:
[----:B------:R-:W-:Y:S01]  /*0000*/  LDC R1, c[0x0][0x28] ;  /* 0x00000a00ff017b82 */ /* 0x000fe20000000800 */
[----:B------:R-:W0:Y:S01]  /*0010*/  S2R R13, SR_TID.X ;  /* 0x00000000000d7919 */ /* 0x000e220000002100 */
[----:B------:R-:W-:Y:S01]  /*0020*/  ELECT P0, URZ, PT ;  /* 0x00000000003f782f */ /* 0x000fe20003800000 */
[----:B------:R-:W-:Y:S01]  /*0030*/  BSSY B0, `(.L_x_0) ;  /* 0x0000012000007945 */ /* 0x000fe20003800000 */
[--C-:B0-----:R-:W-:Y:S02]  /*0040*/  SHF.R.U32.HI R0, RZ, 0x5, R13.reuse ;  /* 0x00000005ff007819 */ /* 0x101fe4000001160d */
[----:B------:R-:W-:-:S03]  /*0050*/  SHF.R.U32.HI R4, RZ, 0x7, R13 ;  /* 0x00000007ff047819 */ /* 0x000fc6000001160d */
[----:B------:R-:W0:Y:S04]  /*0060*/  SHFL.IDX PT, R2, R0, RZ, 0x1f ;  /* 0x00001fff00027589 */ /* 0x000e2800000e0000 */
[----:B------:R1:W2:Y:S01]  /*0070*/  SHFL.IDX PT, R5, R4, RZ, 0x1f ;  /* 0x00001fff04057589 */ /* 0x0002a200000e0000 */
[----:B0-----:R-:W-:-:S13]  /*0080*/  ISETP.NE.OR P0, PT, R2, RZ, !P0 ;  /* 0x000000ff0200720c */ /* 0x001fda0004705670 */
[----:B-12---:R-:W-:Y:S05]  /*0090*/  @P0 BRA `(.L_x_1) ;  /* 0x00000000002c0947 */ /* 0x006fea0003800000 */
[----:B------:R-:W-:Y:S02]  /*00a0*/  ULDC.64 UR4, c[0x0][0x198] ;  /* 0x0000660000047ab9 */ /* 0x000fe40000000a00 */
[----:B------:R-:W-:Y:S02]  /*00b0*/  UIADD3 UR6, UP0, UR4, 0xf0, URZ ;  /* 0x000000f004067890 */ /* 0x000fe4000ff1e03f */
[----:B------:R-:W-:Y:S02]  /*00c0*/  UIADD3 UR8, UP1, UR4, 0x1f0, URZ ;  /* 0x000001f004087890 */ /* 0x000fe4000ff3e03f */
[----:B------:R-:W-:Y:S02]  /*00d0*/  UIADD3 UR4, UP2, UR4, 0x2f0, URZ ;  /* 0x000002f004047890 */ /* 0x000fe4000ff5e03f */
[----:B------:R-:W-:Y:S02]  /*00e0*/  UIADD3.X UR7, URZ, UR5, URZ, UP0, !UPT ;  /* 0x000000053f077290 */ /* 0x000fe400087fe43f */
[----:B------:R-:W-:-:S02]  /*00f0*/  UIADD3.X UR9, URZ, UR5, URZ, UP1, !UPT ;  /* 0x000000053f097290 */ /* 0x000fc40008ffe43f */
[----:B------:R-:W-:-:S05]  /*0100*/  UIADD3.X UR5, URZ, UR5, URZ, UP2, !UPT ;  /* 0x000000053f057290 */ /* 0x000fca00097fe43f */
[----:B------:R0:W-:Y:S02]  /*0110*/  UTMACCTL.PF [UR6] ;  /* 0x00000000060079b9 */ /* 0x0001e40008040000 */
[----:B------:R0:W-:Y:S02]  /*0120*/  UTMACCTL.PF [UR8] ;  /* 0x00000000080079b9 */ /* 0x0001e40008040000 */
[----:B------:R0:W-:Y:S02]  /*0130*/  UTMACCTL.PF [UR4] ;  /* 0x00000000040079b9 */ /* 0x0001e40008040000 */
[----:B0-----:R-:W-:Y:S01]  /*0140*/  NOP ;  /* 0x0000000000007918 */ /* 0x001fe20000000000 */
.L_x_1:
[----:B------:R-:W-:Y:S05]  /*0150*/  BSYNC B0 ;  /* 0x0000000000007941 */ /* 0x000fea0003800000 */
.L_x_0:
[----:B------:R-:W0:Y:S02]  /*0160*/  SHFL.IDX PT, R3, R0, RZ, 0x1f ;  /* 0x00001fff00037589 */ /* 0x000e2400000e0000 */
[----:B0-----:R-:W-:-:S13]  /*0170*/  ISETP.NE.AND P0, PT, R3, RZ, PT ;  /* 0x000000ff0300720c */ /* 0x001fda0003f05270 */
[----:B------:R-:W-:Y:S05]  /*0180*/  @P0 BRA `(.L_x_2) ;  /* 0x0000000000500947 */ /* 0x000fea0003800000 */
[----:B------:R-:W0:Y:S01]  /*0190*/  S2UR UR8, SR_CgaCtaId ;  /* 0x00000000000879c3 */ /* 0x000e220000008800 */
[----:B------:R-:W-:Y:S01]  /*01a0*/  UMOV UR4, 0x400 ;  /* 0x0000040000047882 */ /* 0x000fe20000000000 */
[----:B------:R-:W-:Y:S01]  /*01b0*/  UMOV UR5, 0x1 ;  /* 0x0000000100057882 */ /* 0x000fe20000000000 */
[----:B------:R-:W-:Y:S01]  /*01c0*/  UMOV UR6, 0x80 ;  /* 0x0000008000067882 */ /* 0x000fe20000000000 */
[----:B------:R-:W-:Y:S01]  /*01d0*/  ELECT P0, URZ, PT ;  /* 0x00000000003f782f */ /* 0x000fe20003800000 */
[----:B------:R-:W-:-:S04]  /*01e0*/  UIADD3 UR6, -UR6, 0x100000, URZ ;  /* 0x0010000006067890 */ /* 0x000fc8000fffe13f */
[----:B------:R-:W-:Y:S02]  /*01f0*/  USHF.L.U32 UR7, UR6, 0xb, URZ ;  /* 0x0000000b06077899 */ /* 0x000fe4000800063f */
[----:B------:R-:W-:Y:S02]  /*0200*/  USHF.L.U32 UR6, UR6, 0x1, URZ ;  /* 0x0000000106067899 */ /* 0x000fe4000800063f */
[----:B0-----:R-:W-:Y:S02]  /*0210*/  ULEA UR8, UR8, UR4, 0x18 ;  /* 0x0000000408087291 */ /* 0x001fe4000f8ec03f */
[----:B------:R-:W-:-:S04]  /*0220*/  UIADD3 UR4, -UR5, 0x100000, URZ ;  /* 0x0010000005047890 */ /* 0x000fc8000fffe13f */
[----:B------:R-:W-:Y:S02]  /*0230*/  USHF.L.U32 UR5, UR4, 0xb, URZ ;  /* 0x0000000b04057899 */ /* 0x000fe4000800063f */
[----:B------:R-:W-:Y:S01]  /*0240*/  USHF.L.U32 UR4, UR4, 0x1, URZ ;  /* 0x0000000104047899 */ /* 0x000fe2000800063f */
[----:B------:R-:W0:Y:S11]  /*0250*/  FENCE.VIEW.ASYNC.S ;  /* 0x00000000000073c6 */ /* 0x000e360000000000 */
[----:B0-----:R0:W1:Y:S01]  /*0260*/  SYNCS.EXCH.64 URZ, [UR8], UR4 ;  /* 0x00000004083f75b2 */ /* 0x0010620008000100 */
[----:B------:R0:W2:Y:S01]  /*0270*/  SYNCS.EXCH.64 URZ, [UR8+0x18], UR6 ;  /* 0x00001806083f75b2 */ /* 0x0000a20008000100 */
[----:B------:R0:W3:Y:S01]  /*0280*/  SYNCS.EXCH.64 URZ, [UR8+0x8], UR4 ;  /* 0x00000804083f75b2 */ /* 0x0000e20008000100 */
[----:B------:R0:W4:Y:S01]  /*0290*/  SYNCS.EXCH.64 URZ, [UR8+0x20], UR6 ;  /* 0x00002006083f75b2 */ /* 0x0001220008000100 */
[----:B------:R0:W0:Y:S01]  /*02a0*/  SYNCS.EXCH.64 URZ, [UR8+0x10], UR4 ;  /* 0x00001004083f75b2 */ /* 0x0000220008000100 */
[----:B------:R0:W0:Y:S01]  /*02b0*/  SYNCS.EXCH.64 URZ, [UR8+0x28], UR6 ;  /* 0x00002806083f75b2 */ /* 0x0000220008000100 */
[----:B------:R-:W-:Y:S01]  /*02c0*/  NOP ;  /* 0x0000000000007918 */ /* 0x000fe20000000000 */
.L_x_2:
[----:B------:R-:W5:Y:S01]  /*02d0*/  SHFL.IDX PT, R6, R0, RZ, 0x1f ;  /* 0x00001fff00067589 */ /* 0x000f6200000e0000 */
[----:B------:R-:W-:Y:S01]  /*02e0*/  ELECT P0, URZ, PT ;  /* 0x00000000003f782f */ /* 0x000fe20003800000 */
[----:B------:R-:W-:Y:S01]  /*02f0*/  NOP ;  /* 0x0000000000007918 */ /* 0x000fe20000000000 */
[----:B------:R-:W-:Y:S01]  /*0300*/  ELECT P1, URZ, PT ;  /* 0x00000000003f782f */ /* 0x000fe20003820000 */
[----:B------:R1:W2:Y:S01]  /*0310*/  SHFL.IDX PT, R3, R0, RZ, 0x1f ;  /* 0x00001fff00037589 */ /* 0x0002a200000e0000 */
[----:B0-----:R-:W-:Y:S01]  /*0320*/  UMOV UR4, 0x20 ;  /* 0x0000002000047882 */ /* 0x001fe20000000000 */
[----:B------:R-:W-:Y:S01]  /*0330*/  UMOV UR11, 0x80 ;  /* 0x00000080000b7882 */ /* 0x000fe20000000000 */
[----:B------:R-:W-:Y:S01]  /*0340*/  NOP ;  /* 0x0000000000007918 */ /* 0x000fe20000000000 */
[----:B------:R-:W0:Y:S01]  /*0350*/  SHFL.IDX PT, R4, R4, RZ, 0x1f ;  /* 0x00001fff04047589 */ /* 0x000e2200000e0000 */
[C---:B------:R-:W-:Y:S01]  /*0360*/  VIADD R34, R5.reuse, 0xffffffff ;  /* 0xffffffff05227836 */ /* 0x040fe20000000000 */
[----:B------:R-:W-:Y:S01]  /*0370*/  ULDC.64 UR16, c[0x0][0x208] ;  /* 0x0000820000107ab9 */ /* 0x000fe20000000a00 */
[----:B------:R-:W-:-:S02]  /*0380*/  ISETP.NE.AND P2, PT, R5, RZ, PT ;  /* 0x000000ff0500720c */ /* 0x000fc40003f45270 */
[----:B-1----:R-:W-:Y:S02]  /*0390*/  SHF.R.S32.HI R0, RZ, 0x1f, R13 ;  /* 0x0000001fff007819 */ /* 0x002fe4000001140d */
[----:B------:R-:W-:Y:S02]  /*03a0*/  ISETP.GE.U32.AND P3, PT, R34, 0x2, PT ;  /* 0x000000022200780c */ /* 0x000fe40003f66070 */
[----:B------:R-:W-:-:S04]  /*03b0*/  LEA.HI R0, R0, R13, RZ, 0x7 ;  /* 0x0000000d00007211 */ /* 0x000fc800078f38ff */
[----:B------:R-:W-:Y:S02]  /*03c0*/  LOP3.LUT R0, R0, 0xffffff80, RZ, 0xc0, !PT ;  /* 0xffffff8000007812 */ /* 0x000fe400078ec0ff */
[----:B-----5:R-:W-:-:S03]  /*03d0*/  ISETP.NE.OR P0, PT, R6, RZ, !P0 ;  /* 0x000000ff0600720c */ /* 0x020fc60004705670 */
[----:B------:R-:W-:Y:S01]  /*03e0*/  IMAD.IADD R14, R13, 0x1, -R0 ;  /* 0x000000010d0e7824 */ /* 0x000fe200078e0a00 */
[----:B--2---:R-:W-:Y:S02]  /*03f0*/  ISETP.NE.OR P1, PT, R3, RZ, !P1 ;  /* 0x000000ff0300720c */ /* 0x004fe40004f25670 */
[----:B------:R-:W-:Y:S02]  /*0400*/  SHF.R.S32.HI R3, RZ, 0x1f, R2 ;  /* 0x0000001fff037819 */ /* 0x000fe40000011402 */
[----:B0-----:R-:W-:Y:S02]  /*0410*/  R2UR UR12, R4 ;  /* 0x00000000040c72ca */ /* 0x001fe400000e0000 */
[----:B------:R-:W-:-:S03]  /*0420*/  LEA.HI R3, R3, R2, RZ, 0x2 ;  /* 0x0000000203037211 */ /* 0x000fc600078f10ff */
[----:B------:R-:W-:Y:S01]  /*0430*/  VOTEU.ALL UP0, P0 ;  /* 0x00000000003f7886 */ /* 0x000fe20000000000 */
[----:B------:R-:W-:-:S03]  /*0440*/  LOP3.LUT R3, R3, 0xfffffffc, RZ, 0xc0, !PT ;  /* 0xfffffffc03037812 */ /* 0x000fc600078ec0ff */
[----:B------:R-:W-:Y:S01]  /*0450*/  VOTEU.ALL UP1, P1 ;  /* 0x00000000003f7886 */ /* 0x000fe20000820000 */
[----:B------:R-:W0:Y:S01]  /*0460*/  @!UP0 S2UR UR7, SR_CgaCtaId ;  /* 0x00000000000789c3 */ /* 0x000e220000008800 */
[----:B------:R-:W-:Y:S01]  /*0470*/  @!UP0 UMOV UR6, 0x400 ;  /* 0x0000040000068882 */ /* 0x000fe20000000000 */
[----:B------:R-:W-:-:S04]  /*0480*/  @!UP0 UIADD3 UR4, -UR4, 0x100000, URZ ;  /* 0x0010000004048890 */ /* 0x000fc8000fffe13f */
[----:B------:R-:W-:Y:S02]  /*0490*/  @!UP0 USHF.L.U32 UR5, UR4, 0xb, URZ ;  /* 0x0000000b04058899 */ /* 0x000fe4000800063f */
[----:B------:R-:W-:Y:S01]  /*04a0*/  @!UP0 USHF.L.U32 UR4, UR4, 0x1, URZ ;  /* 0x0000000104048899 */ /* 0x000fe2000800063f */
[----:B------:R-:W-:Y:S01]  /*04b0*/  IMAD.IADD R12, R2, 0x1, -R3 ;  /* 0x00000001020c7824 */ /* 0x000fe200078e0a03 */
[----:B------:R-:W-:Y:S01]  /*04c0*/  @!UP1 UMOV UR9, 0x400 ;  /* 0x0000040000099882 */ /* 0x000fe20000000000 */
[----:B------:R-:W-:Y:S01]  /*04d0*/  VOTEU.ALL UP2, P1 ;  /* 0x00000000003f7886 */ /* 0x000fe20000840000 */
[----:B------:R-:W-:Y:S01]  /*04e0*/  VOTEU.ALL UP3, P1 ;  /* 0x00000000003f7886 */ /* 0x000fe20000860000 */
[----:B------:R-:W-:Y:S01]  /*04f0*/  VOTEU.ALL UP4, P1 ;  /* 0x00000000003f7886 */ /* 0x000fe20000880000 */
[----:B------:R-:W1:Y:S01]  /*0500*/  @!UP1 S2UR UR10, SR_CgaCtaId ;  /* 0x00000000000a99c3 */ /* 0x000e620000008800 */
[----:B------:R-:W-:Y:S01]  /*0510*/  VOTEU.ALL UP5, P1 ;  /* 0x00000000003f7886 */ /* 0x000fe200008a0000 */
[----:B0-----:R-:W-:-:S02]  /*0520*/  @!UP0 ULEA UR8, UR7, UR6, 0x18 ;  /* 0x0000000607088291 */ /* 0x001fc4000f8ec03f */
[----:B------:R-:W-:-:S04]  /*0530*/  @!UP1 UIADD3 UR6, -UR11, 0x100000, URZ ;  /* 0x001000000b069890 */ /* 0x000fc8000fffe13f */
[----:B------:R-:W-:Y:S02]  /*0540*/  @!UP1 USHF.L.U32 UR7, UR6, 0xb, URZ ;  /* 0x0000000b06079899 */ /* 0x000fe4000800063f */
[----:B------:R-:W-:Y:S01]  /*0550*/  @!UP1 USHF.L.U32 UR6, UR6, 0x1, URZ ;  /* 0x0000000106069899 */ /* 0x000fe2000800063f */
[----:B------:R-:W-:Y:S01]  /*0560*/  VOTEU.ALL UP0, P0 ;  /* 0x00000000003f7886 */ /* 0x000fe20000000000 */
[----:B-1----:R-:W-:Y:S01]  /*0570*/  @!UP1 ULEA UR9, UR10, UR9, 0x18 ;  /* 0x000000090a099291 */ /* 0x002fe2000f8ec03f */
[----:B------:R-:W-:Y:S02]  /*0580*/  VOTEU.ALL UP1, P0 ;  /* 0x00000000003f7886 */ /* 0x000fe40000020000 */
[----:B------:R-:W-:Y:S01]  /*0590*/  ULDC.64 UR10, c[0x0][0x698] ;  /* 0x0001a600000a7ab9 */ /* 0x000fe20000000a00 */
[----:B------:R-:W-:Y:S01]  /*05a0*/  ISETP.NE.AND P0, PT, R12, 0x3, PT ;  /* 0x000000030c00780c */ /* 0x000fe20003f05270 */
[----:B------:R-:W0:Y:S02]  /*05b0*/  FENCE.VIEW.ASYNC.S ;  /* 0x00000000000073c6 */ /* 0x000e240000000000 */
[----:B0-----:R0:W3:Y:S01]  /*05c0*/  @!UP0 SYNCS.EXCH.64 URZ, [UR8+0x60], UR4 ;  /* 0x00006004083f85b2 */ /* 0x0010e20008000100 */
[----:B------:R-:W-:-:S02]  /*05d0*/  ISETP.NE.U32.AND P1, PT, RZ, UR10, PT ;  /* 0x0000000aff007c0c */ /* 0x000fc4000bf25070 */
[----:B------:R-:W-:Y:S02]  /*05e0*/  ISETP.EQ.OR P0, PT, R12, RZ, !P0 ;  /* 0x000000ff0c00720c */ /* 0x000fe40004702670 */
[----:B------:R-:W-:Y:S02]  /*05f0*/  ISETP.NE.AND.EX P1, PT, RZ, UR11, PT, P1 ;  /* 0x0000000bff007c0c */ /* 0x000fe4000bf25310 */
[----:B------:R-:W-:-:S04]  /*0600*/  ISETP.EQ.AND P0, PT, R5, RZ, P0 ;  /* 0x000000ff0500720c */ /* 0x000fc80000702270 */
[----:B------:R-:W-:-:S04]  /*0610*/  SEL R7, RZ, 0x1, !P0 ;  /* 0x00000001ff077807 */ /* 0x000fc80004000000 */
[----:B------:R-:W-:Y:S01]  /*0620*/  SEL R7, R7, 0x2, P3 ;  /* 0x0000000207077807 */ /* 0x000fe20001800000 */
[----:B------:R0:W3:Y:S01]  /*0630*/  @!UP1 SYNCS.EXCH.64 URZ, [UR8+0x68], UR4 ;  /* 0x00006804083f95b2 */ /* 0x0000e20008000100 */
[----:B------:R-:W-:Y:S01]  /*0640*/  NOP ;  /* 0x0000000000007918 */ /* 0x000fe20000000000 */
[----:B------:R0:W3:Y:S01]  /*0650*/  @!UP2 SYNCS.EXCH.64 URZ, [UR9+0x40], UR6 ;  /* 0x00004006093fa5b2 */ /* 0x0000e20008000100 */
[----:B------:R0:W3:Y:S01]  /*0660*/  @!UP3 SYNCS.EXCH.64 URZ, [UR9+0x48], UR6 ;  /* 0x00004806093fb5b2 */ /* 0x0000e20008000100 */
[----:B------:R0:W3:Y:S01]  /*0670*/  @!UP4 SYNCS.EXCH.64 URZ, [UR9+0x50], UR6 ;  /* 0x00005006093fc5b2 */ /* 0x0000e20008000100 */
[----:B------:R0:W3:Y:S01]  /*0680*/  @!UP5 SYNCS.EXCH.64 URZ, [UR9+0x58], UR6 ;  /* 0x00005806093fd5b2 */ /* 0x0000e20008000100 */
[----:B------:R-:W-:Y:S01]  /*0690*/  NOP ;  /* 0x0000000000007918 */ /* 0x000fe20000000000 */
[----:B---34-:R-:W-:Y:S06]  /*06a0*/  BAR.SYNC.DEFER_BLOCKING 0x0 ;  /* 0x0000000000007b1d */ /* 0x018fec0000010000 */
[----:B0-----:R-:W-:Y:S05]  /*06b0*/  @!P1 BRA `(.L_x_3) ;  /* 0x00000000001c9947 */ /* 0x001fea0003800000 */
[----:B------:R-:W0:Y:S02]  /*06c0*/  LDC.64 R2, c[0x0][0x698] ;  /* 0x0001a600ff027b82 */ /* 0x000e240000000a00 */
[----:B0-----:R-:W2:Y:S02]  /*06d0*/  LDG.E.64 R2, desc[UR16][R2.64] ;  /* 0x0000001002027981 */ /* 0x001ea4000c1e1b00 */
[----:B--2---:R-:W-:-:S04]  /*06e0*/  ISETP.NE.U32.AND P0, PT, R2, RZ, PT ;  /* 0x000000ff0200720c */ /* 0x004fc80003f05070 */
[----:B------:R-:W-:-:S13]  /*06f0*/  ISETP.NE.AND.EX P0, PT, R3, RZ, PT, P0 ;  /* 0x000000ff0300720c */ /* 0x000fda0003f05300 */
[----:B------:R-:W-:Y:S05]  /*0700*/  @!P0 BRA `(.L_x_3) ;  /* 0x0000000000088947 */ /* 0x000fea0003800000 */
[----:B------:R2:W5:Y:S01]  /*0710*/  LD.E R11, desc[UR16][R2.64] ;  /* 0x00000010020b7980 */ /* 0x000562000c101900 */
[----:B------:R-:W-:Y:S05]  /*0720*/  BRA `(.L_x_4) ;  /* 0x0000000000207947 */ /* 0x000fea0003800000 */
.L_x_3:
[----:B------:R-:W-:Y:S02]  /*0730*/  ULDC.64 UR4, c[0x0][0x688] ;  /* 0x0001a20000047ab9 */ /* 0x000fe40000000a00 */
[----:B------:R-:W-:-:S04]  /*0740*/  ISETP.NE.U32.AND P0, PT, RZ, UR4, PT ;  /* 0x00000004ff007c0c */ /* 0x000fc8000bf05070 */
[----:B------:R-:W-:-:S13]  /*0750*/  ISETP.NE.AND.EX P0, PT, RZ, UR5, PT, P0 ;  /* 0x00000005ff007c0c */ /* 0x000fda000bf05300 */
[----:B------:R-:W-:Y:S05]  /*0760*/  @!P0 BRA `(.L_x_5) ;  /* 0x00000000000c8947 */ /* 0x000fea0003800000 */
[----:B------:R-:W0:Y:S02]  /*0770*/  LDC.64 R2, c[0x0][0x688] ;  /* 0x0001a200ff027b82 */ /* 0x000e240000000a00 */
[----:B0-----:R1:W5:Y:S01]  /*0780*/  LDG.E R11, desc[UR16][R2.64] ;  /* 0x00000010020b7981 */ /* 0x001362000c1e1900 */
[----:B------:R-:W-:Y:S05]  /*0790*/  BRA `(.L_x_4) ;  /* 0x0000000000047947 */ /* 0x000fea0003800000 */
.L_x_5:
[----:B------:R-:W0:Y:S02]  /*07a0*/  LDC R11, c[0x0][0x680] ;  /* 0x0001a000ff0b7b82 */ /* 0x000e240000000800 */
.L_x_4:
[----:B------:R-:W-:Y:S02]  /*07b0*/  ULDC.64 UR4, c[0x0][0x6a0] ;  /* 0x0001a80000047ab9 */ /* 0x000fe40000000a00 */
[----:B------:R-:W-:-:S04]  /*07c0*/  ISETP.NE.U32.AND P0, PT, RZ, UR4, PT ;  /* 0x00000004ff007c0c */ /* 0x000fc8000bf05070 */
[----:B------:R-:W-:-:S13]  /*07d0*/  ISETP.NE.AND.EX P0, PT, RZ, UR5, PT, P0 ;  /* 0x00000005ff007c0c */ /* 0x000fda000bf05300 */
[----:B------:R-:W-:Y:S05]  /*07e0*/  @!P0 BRA `(.L_x_6) ;  /* 0x00000000001c8947 */ /* 0x000fea0003800000 */
[----:B-12---:R-:W1:Y:S02]  /*07f0*/  LDC.64 R2, c[0x0][0x6a0] ;  /* 0x0001a800ff027b82 */ /* 0x006e640000000a00 */
[----:B-1----:R-:W2:Y:S02]  /*0800*/  LDG.E.64 R2, desc[UR16][R2.64] ;  /* 0x0000001002027981 */ /* 0x002ea4000c1e1b00 */
[----:B--2---:R-:W-:-:S04]  /*0810*/  ISETP.NE.U32.AND P0, PT, R2, RZ, PT ;  /* 0x000000ff0200720c */ /* 0x004fc80003f05070 */
[----:B------:R-:W-:-:S13]  /*0820*/  ISETP.NE.AND.EX P0, PT, R3, RZ, PT, P0 ;  /* 0x000000ff0300720c */ /* 0x000fda0003f05300 */
[----:B------:R-:W-:Y:S05]  /*0830*/  @!P0 BRA `(.L_x_6) ;  /* 0x0000000000088947 */ /* 0x000fea0003800000 */
[----:B------:R1:W5:Y:S01]  /*0840*/  LD.E R10, desc[UR16][R2.64] ;  /* 0x00000010020a7980 */ /* 0x000362000c101900 */
[----:B------:R-:W-:Y:S05]  /*0850*/  BRA `(.L_x_7) ;  /* 0x0000000000207947 */ /* 0x000fea0003800000 */
.L_x_6:
[----:B------:R-:W-:Y:S02]  /*0860*/  ULDC.64 UR4, c[0x0][0x690] ;  /* 0x0001a40000047ab9 */ /* 0x000fe40000000a00 */
[----:B------:R-:W-:-:S04]  /*0870*/  ISETP.NE.U32.AND P0, PT, RZ, UR4, PT ;  /* 0x00000004ff007c0c */ /* 0x000fc8000bf05070 */
[----:B------:R-:W-:-:S13]  /*0880*/  ISETP.NE.AND.EX P0, PT, RZ, UR5, PT, P0 ;  /* 0x00000005ff007c0c */ /* 0x000fda000bf05300 */
[----:B------:R-:W-:Y:S05]  /*0890*/  @!P0 BRA `(.L_x_8) ;  /* 0x00000000000c8947 */ /* 0x000fea0003800000 */
[----:B-12---:R-:W1:Y:S02]  /*08a0*/  LDC.64 R2, c[0x0][0x690] ;  /* 0x0001a400ff027b82 */ /* 0x006e640000000a00 */
[----:B-1----:R4:W5:Y:S01]  /*08b0*/  LDG.E R10, desc[UR16][R2.64] ;  /* 0x00000010020a7981 */ /* 0x002962000c1e1900 */
[----:B------:R-:W-:Y:S05]  /*08c0*/  BRA `(.L_x_7) ;  /* 0x0000000000047947 */ /* 0x000fea0003800000 */
.L_x_8:
[----:B------:R-:W3:Y:S02]  /*08d0*/  LDC R10, c[0x0][0x684] ;  /* 0x0001a100ff0a7b82 */ /* 0x000ee40000000800 */
.L_x_7:
[----:B------:R-:W0:Y:S01]  /*08e0*/  LDC R0, c[0x0][0x75c] ;  /* 0x0001d700ff007b82 */ /* 0x000e220000000800 */
[----:B------:R-:W1:Y:S01]  /*08f0*/  S2R R22, SR_CTAID.Y ;  /* 0x0000000000167919 */ /* 0x000e620000002600 */
[----:B------:R-:W-:Y:S01]  /*0900*/  ULDC UR8, c[0x0][0x604] ;  /* 0x0001810000087ab9 */ /* 0x000fe20000000800 */
[----:B------:R-:W-:Y:S01]  /*0910*/  ISETP.NE.AND P0, PT, R5, 0x2, PT ;  /* 0x000000020500780c */ /* 0x000fe20003f05270 */
[----:B------:R-:W-:Y:S01]  /*0920*/  UIADD3 UR8, UR8, 0x3f, URZ ;  /* 0x0000003f08087890 */ /* 0x000fe2000fffe03f */
[----:B------:R-:W3:Y:S01]  /*0930*/  S2R R16, SR_CTAID.X ;  /* 0x0000000000107919 */ /* 0x000ee20000002500 */
[----:B------:R-:W-:Y:S01]  /*0940*/  IMAD.MOV.U32 R17, RZ, RZ, RZ ;  /* 0x000000ffff117224 */ /* 0x000fe200078e00ff */
[----:B------:R-:W-:Y:S01]  /*0950*/  UMOV UR5, URZ ;  /* 0x0000003f00057c82 */ /* 0x000fe20008000000 */
[----:B------:R-:W-:Y:S01]  /*0960*/  USHF.R.S32.HI UR9, URZ, 0x1f, UR8 ;  /* 0x0000001f3f097899 */ /* 0x000fe20008011408 */
[----:B------:R-:W-:Y:S01]  /*0970*/  UMOV UR4, URZ ;  /* 0x0000003f00047c82 */ /* 0x000fe20008000000 */
[----:B------:R-:W-:-:S02]  /*0980*/  ULDC.64 UR10, c[0x0][0x750] ;  /* 0x0001d400000a7ab9 */ /* 0x000fc40000000a00 */
[----:B------:R-:W-:Y:S01]  /*0990*/  ULEA.HI UR9, UR9, UR8, URZ, 0x6 ;  /* 0x0000000809097291 */ /* 0x000fe2000f8f303f */
[----:B0-----:R-:W-:-:S13]  /*09a0*/  ISETP.NE.AND P3, PT, R0, 0x1, PT ;  /* 0x000000010000780c */ /* 0x001fda0003f65270 */
[----:B------:R-:W3:Y:S01]  /*09b0*/  @P3 LDC R15, c[0x0][0x10] ;  /* 0x00000400ff0f3b82 */ /* 0x000ee20000000800 */
[----:B-12-4-:R-:W-:Y:S02]  /*09c0*/  @P3 IMAD.MOV.U32 R2, RZ, RZ, R22 ;  /* 0x000000ffff023224 */ /* 0x016fe400078e0016 */
[----:B------:R-:W-:Y:S02]  /*09d0*/  @P3 IMAD.MOV.U32 R3, RZ, RZ, RZ ;  /* 0x000000ffff033224 */ /* 0x000fe400078e00ff */
[----:B------:R-:W-:-:S03]  /*09e0*/  @P3 IMAD.MOV.U32 R5, RZ, RZ, RZ ;  /* 0x000000ffff053224 */ /* 0x000fc600078e00ff */
[----:B------:R-:W0:Y:S01]  /*09f0*/  @!P3 LDC R9, c[0x0][0xc] ;  /* 0x00000300ff09bb82 */ /* 0x000e220000000800 */
[----:B------:R-:W-:Y:S01]  /*0a00*/  ULDC UR6, c[0x0][0xc] ;  /* 0x0000030000067ab9 */ /* 0x000fe20000000800 */
[----:B------:R-:W-:Y:S02]  /*0a10*/  ULDC UR7, c[0x0][0x10] ;  /* 0x0000040000077ab9 */ /* 0x000fe40000000800 */
[----:B------:R-:W-:-:S04]  /*0a20*/  UIMAD.WIDE.U32 UR6, UR6, UR7, URZ ;  /* 0x00000007060672a5 */ /* 0x000fc8000f8e003f */
[----:B------:R-:W1:Y:S01]  /*0a30*/  LDC R8, c[0x0][0x14] ;  /* 0x00000500ff087b82 */ /* 0x000e620000000800 */
[----:B---3--:R-:W-:-:S04]  /*0a40*/  @P3 IMAD.WIDE.U32 R2, R16, R15, R2 ;  /* 0x0000000f10023225 */ /* 0x008fc800078e0002 */
[----:B------:R-:W-:Y:S02]  /*0a50*/  @P3 IMAD.IADD R3, R3, 0x1, R5 ;  /* 0x0000000103033824 */ /* 0x000fe400078e0205 */
[----:B0-----:R-:W-:-:S04]  /*0a60*/  @!P3 IMAD.WIDE.U32 R4, R9, R22, R16 ;  /* 0x000000160904b225 */ /* 0x001fc800078e0010 */
[----:B------:R-:W-:Y:S02]  /*0a70*/  @!P3 IMAD.MOV.U32 R2, RZ, RZ, R4 ;  /* 0x000000ffff02b224 */ /* 0x000fe400078e0004 */
[----:B------:R-:W-:Y:S02]  /*0a80*/  @!P3 IMAD.MOV.U32 R3, RZ, RZ, R5 ;  /* 0x000000ffff03b224 */ /* 0x000fe400078e0005 */
[C---:B-1----:R-:W-:Y:S02]  /*0a90*/  IMAD R15, R8.reuse, UR7, RZ ;  /* 0x00000007080f7c24 */ /* 0x042fe4000f8e02ff */
[----:B------:R-:W-:Y:S01]  /*0aa0*/  IMAD.WIDE.U32 R8, R8, UR6, RZ ;  /* 0x0000000608087c25 */ /* 0x000fe2000f8e00ff */
[----:B------:R-:W-:-:S03]  /*0ab0*/  USHF.R.S32.HI UR6, URZ, 0x6, UR9 ;  /* 0x000000063f067899 */ /* 0x000fc60008011409 */
[----:B------:R-:W-:Y:S01]  /*0ac0*/  IMAD.IADD R0, R9, 0x1, R15 ;  /* 0x0000000109007824 */ /* 0x000fe200078e020f */
[----:B------:R-:W-:Y:S08]  /*0ad0*/  @P0 BRA `(.L_x_9) ;  /* 0x0000000000200947 */ /* 0x000ff00003800000 */
[----:B------:R-:W-:Y:S01]  /*0ae0*/  UISETP.GE.U32.AND UP0, UPT, UR6, 0x3, UPT ;  /* 0x000000030600788c */ /* 0x000fe2000bf06070 */
[----:B------:R-:W-:Y:S01]  /*0af0*/  IADD3 R2, P0, R2, R8, RZ ;  /* 0x0000000802027210 */ /* 0x000fe20007f1e0ff */
[----:B------:R-:W-:-:S04]  /*0b00*/  UIMAD.WIDE.U32 UR4, UR6, -0x55555555, URZ ;  /* 0xaaaaaaab060478a5 */ /* 0x000fc8000f8e003f */
[----:B------:R-:W-:Y:S01]  /*0b10*/  USHF.R.U32.HI UR5, URZ, 0x1, UR5 ;  /* 0x000000013f057899 */ /* 0x000fe20008011605 */
[----:B------:R-:W-:Y:S02]  /*0b20*/  IMAD.X R3, R0, 0x1, R3, P0 ;  /* 0x0000000100037824 */ /* 0x000fe400000e0603 */
[----:B------:R-:W-:Y:S02]  /*0b30*/  UMOV UR4, URZ ;  /* 0x0000003f00047c82 */ /* 0x000fe40008000000 */
[----:B------:R-:W-:Y:S02]  /*0b40*/  @UP0 ULOP3.LUT UR4, UR5, 0x1, URZ, 0xc0, !UPT ;  /* 0x0000000105040892 */ /* 0x000fe4000f8ec03f */
[----:B------:R-:W-:-:S12]  /*0b50*/  UIMAD UR5, UR5, -0x3, UR6 ;  /* 0xfffffffd050578a4 */ /* 0x000fd8000f8e0206 */
.L_x_9:
[----:B------:R-:W-:Y:S01]  /*0b60*/  ISETP.GE.U32.AND P0, PT, R2, UR10, PT ;  /* 0x0000000a02007c0c */ /* 0x000fe2000bf06070 */
[----:B------:R-:W-:Y:S01]  /*0b70*/  IMAD.MOV.U32 R6, RZ, RZ, -0x1 ;  /* 0xffffffffff067424 */ /* 0x000fe200078e00ff */
[----:B------:R-:W-:Y:S01]  /*0b80*/  PRMT R15, RZ, 0x7610, R15 ;  /* 0x00007610ff0f7816 */ /* 0x000fe2000000000f */
[----:B------:R-:W-:Y:S01]  /*0b90*/  IMAD.MOV.U32 R5, RZ, RZ, -0x1 ;  /* 0xffffffffff057424 */ /* 0x000fe200078e00ff */
[----:B------:R-:W-:Y:S01]  /*0ba0*/  ISETP.GE.U32.AND.EX P0, PT, R3, UR11, PT, P0 ;  /* 0x0000000b03007c0c */ /* 0x000fe2000bf06100 */
[----:B------:R-:W-:-:S12]  /*0bb0*/  IMAD.MOV.U32 R4, RZ, RZ, -0x1 ;  /* 0xffffffffff047424 */ /* 0x000fd800078e00ff */
[----:B------:R-:W-:Y:S05]  /*0bc0*/  @P0 BRA `(.L_x_10) ;  /* 0x00000004005c0947 */ /* 0x000fea0003800000 */
[----:B------:R-:W0:Y:S01]  /*0bd0*/  LDC.64 R24, c[0x0][0x728] ;  /* 0x0001ca00ff187b82 */ /* 0x000e220000000a00 */
[----:B------:R-:W-:Y:S02]  /*0be0*/  IMAD.MOV.U32 R4, RZ, RZ, R2 ;  /* 0x000000ffff047224 */ /* 0x000fe400078e0002 */
[----:B------:R-:W-:-:S05]  /*0bf0*/  IMAD.MOV.U32 R5, RZ, RZ, R3 ;  /* 0x000000ffff057224 */ /* 0x000fca00078e0003 */
[----:B------:R-:W1:Y:S08]  /*0c00*/  LDC R6, c[0x0][0x730] ;  /* 0x0001cc00ff067b82 */ /* 0x000e700000000800 */
[----:B------:R-:W2:Y:S01]  /*0c10*/  LDC.64 R26, c[0x0][0x720] ;  /* 0x0001c800ff1a7b82 */ /* 0x000ea20000000a00 */
[----:B0-----:R-:W-:-:S04]  /*0c20*/  ISETP.NE.U32.AND P0, PT, R24, RZ, PT ;  /* 0x000000ff1800720c */ /* 0x001fc80003f05070 */
[----:B------:R-:W-:-:S13]  /*0c30*/  ISETP.NE.AND.EX P0, PT, R25, RZ, PT, P0 ;  /* 0x000000ff1900720c */ /* 0x000fda0003f05300 */
[----:B-12---:R-:W-:Y:S05]  /*0c40*/  @!P0 BRA `(.L_x_11) ;  /* 0x0000000000288947 */ /* 0x006fea0003800000 */
[----:B------:R-:W0:Y:S02]  /*0c50*/  LDC R15, c[0x0][0x734] ;  /* 0x0001cd00ff0f7b82 */ /* 0x000e240000000800 */
[----:B0-----:R-:W-:-:S05]  /*0c60*/  IADD3 R15, P0, R2, R15, RZ ;  /* 0x0000000f020f7210 */ /* 0x001fca0007f1e0ff */
[----:B------:R-:W-:-:S04]  /*0c70*/  IMAD.X R23, RZ, RZ, R3, P0 ;  /* 0x000000ffff177224 */ /* 0x000fc800000e0603 */
[----:B------:R-:W-:-:S04]  /*0c80*/  IMAD.WIDE.U32 R4, R23, R24, RZ ;  /* 0x0000001817047225 */ /* 0x000fc800078e00ff */
[----:B------:R-:W-:-:S04]  /*0c90*/  IMAD.WIDE.U32 R18, P0, R15, R25, R4 ;  /* 0x000000190f127225 */ /* 0x000fc80007800004 */
[----:B------:R-:W-:-:S04]  /*0ca0*/  IMAD.WIDE.U32 R4, R15, R24, RZ ;  /* 0x000000180f047225 */ /* 0x000fc800078e00ff */
[----:B------:R-:W-:Y:S01]  /*0cb0*/  IMAD.X R21, RZ, RZ, RZ, P0 ;  /* 0x000000ffff157224 */ /* 0x000fe200000e06ff */
[----:B------:R-:W-:Y:S01]  /*0cc0*/  IADD3 RZ, P0, R5, R18, RZ ;  /* 0x0000001205ff7210 */ /* 0x000fe20007f1e0ff */
[----:B------:R-:W-:-:S04]  /*0cd0*/  IMAD.MOV.U32 R20, RZ, RZ, R19 ;  /* 0x000000ffff147224 */ /* 0x000fc800078e0013 */
[----:B------:R-:W-:-:S08]  /*0ce0*/  IMAD.WIDE.U32.X R4, R23, R25, R20, P0 ;  /* 0x0000001917047225 */ /* 0x000fd000000e0414 */
.L_x_11:
[-CC-:B------:R-:W-:Y:S01]  /*0cf0*/  SHF.R.U64 R33, R4, R6.reuse, R5.reuse ;  /* 0x0000000604217219 */ /* 0x180fe20000001205 */
[----:B------:R-:W0:Y:S01]  /*0d00*/  LDC.64 R28, c[0x0][0x740] ;  /* 0x0001d000ff1c7b82 */ /* 0x000e220000000a00 */
[----:B------:R-:W-:Y:S01]  /*0d10*/  SHF.R.U32.HI R5, RZ, R6, R5 ;  /* 0x00000006ff057219 */ /* 0x000fe20000011605 */
[----:B------:R-:W-:Y:S01]  /*0d20*/  ULDC UR7, c[0x0][0x150] ;  /* 0x0000540000077ab9 */ /* 0x000fe20000000800 */
[----:B------:R-:W-:Y:S02]  /*0d30*/  IADD3 R17, P0, RZ, -R33, RZ ;  /* 0x80000021ff117210 */ /* 0x000fe40007f1e0ff */
[----:B------:R-:W-:-:S03]  /*0d40*/  I2FP.F32.U32 R4, R16 ;  /* 0x0000001000047245 */ /* 0x000fc60000201000 */
[----:B------:R-:W-:Y:S01]  /*0d50*/  IMAD.X R19, RZ, RZ, ~R5, P0 ;  /* 0x000000ffff137224 */ /* 0x000fe200000e0e05 */
[----:B------:R-:W1:Y:S01]  /*0d60*/  LDC R20, c[0x0][0x718] ;  /* 0x0001c600ff147b82 */ /* 0x000e620000000800 */
[----:B------:R-:W-:Y:S01]  /*0d70*/  FMUL R6, R4, UR7 ;  /* 0x0000000704067c20 */ /* 0x000fe20008400000 */
[----:B------:R-:W-:Y:S01]  /*0d80*/  IMAD.WIDE.U32 R4, R17, R26, R2 ;  /* 0x0000001a11047225 */ /* 0x000fe200078e0002 */
[----:B------:R-:W-:-:S03]  /*0d90*/  ULDC UR7, c[0x0][0x154] ;  /* 0x0000550000077ab9 */ /* 0x000fc60000000800 */
[----:B------:R-:W-:Y:S01]  /*0da0*/  IMAD R18, R19, R26, RZ ;  /* 0x0000001a13127224 */ /* 0x000fe200078e02ff */
[----:B------:R-:W2:Y:S01]  /*0db0*/  F2I.U32.TRUNC.NTZ R6, R6 ;  /* 0x0000000600067305 */ /* 0x000ea2000020f000 */
[----:B------:R-:W3:Y:S01]  /*0dc0*/  LDC R15, c[0x0][0x144] ;  /* 0x00005100ff0f7b82 */ /* 0x000ee20000000800 */
[----:B------:R-:W-:Y:S02]  /*0dd0*/  IMAD.MOV.U32 R19, RZ, RZ, -0x1 ;  /* 0xffffffffff137424 */ /* 0x000fe400078e00ff */
[----:B------:R-:W-:-:S04]  /*0de0*/  IMAD R17, R17, R27, R18 ;  /* 0x0000001b11117224 */ /* 0x000fc800078e0212 */
[----:B------:R-:W-:Y:S01]  /*0df0*/  IMAD.IADD R17, R5, 0x1, R17 ;  /* 0x0000000105117824 */ /* 0x000fe200078e0211 */
[----:B------:R-:W4:Y:S01]  /*0e00*/  LDC R26, c[0x0][0x708] ;  /* 0x0001c200ff1a7b82 */ /* 0x000f220000000800 */
[----:B0-----:R-:W-:-:S04]  /*0e10*/  ISETP.NE.U32.AND P0, PT, R28, RZ, PT ;  /* 0x000000ff1c00720c */ /* 0x001fc80003f05070 */
[----:B------:R-:W-:Y:S01]  /*0e20*/  ISETP.NE.AND.EX P0, PT, R29, RZ, PT, P0 ;  /* 0x000000ff1d00720c */ /* 0x000fe20003f05300 */
[----:B--2---:R-:W-:Y:S02]  /*0e30*/  IMAD.MOV R5, RZ, RZ, -R6 ;  /* 0x000000ffff057224 */ /* 0x004fe400078e0a06 */
[----:B------:R-:W0:Y:S01]  /*0e40*/  LDC R18, c[0x0][0x758] ;  /* 0x0001d600ff127b82 */ /* 0x000e220000000800 */
[-CC-:B-1----:R-:W-:Y:S02]  /*0e50*/  SHF.R.U64 R24, R4, R20.reuse, R17.reuse ;  /* 0x0000001404187219 */ /* 0x182fe40000001211 */
[----:B------:R-:W-:Y:S02]  /*0e60*/  SHF.R.U32.HI R17, RZ, R20, R17 ;  /* 0x00000014ff117219 */ /* 0x000fe40000011611 */
[----:B------:R-:W-:-:S03]  /*0e70*/  I2FP.F32.U32 R4, R22 ;  /* 0x0000001600047245 */ /* 0x000fc60000201000 */
[----:B------:R-:W1:Y:S01]  /*0e80*/  LDC R23, c[0x0][0x148] ;  /* 0x00005200ff177b82 */ /* 0x000e620000000800 */
[----:B---3--:R-:W-:Y:S02]  /*0e90*/  IMAD R6, R15, R5, R16 ;  /* 0x000000050f067224 */ /* 0x008fe400078e0210 */
[----:B------:R-:W-:-:S04]  /*0ea0*/  FMUL R5, R4, UR7 ;  /* 0x0000000704057c20 */ /* 0x000fc80008400000 */
[----:B------:R2:W3:Y:S01]  /*0eb0*/  F2I.U32.TRUNC.NTZ R21, R5 ;  /* 0x0000000500157305 */ /* 0x0004e2000020f000 */
[----:B------:R-:W1:Y:S01]  /*0ec0*/  LDC R27, c[0x0][0x700] ;  /* 0x0001c000ff1b7b82 */ /* 0x000e620000000800 */
[-CC-:B----4-:R-:W-:Y:S02]  /*0ed0*/  SHF.R.U64 R35, R24, R26.reuse, R17.reuse ;  /* 0x0000001a18237219 */ /* 0x190fe40000001211 */
[----:B------:R-:W-:Y:S01]  /*0ee0*/  SHF.R.U32.HI R15, RZ, R26, R17 ;  /* 0x0000001aff0f7219 */ /* 0x000fe20000011611 */
[----:B------:R-:W-:-:S04]  /*0ef0*/  IMAD.MOV.U32 R17, RZ, RZ, 0x1 ;  /* 0x00000001ff117424 */ /* 0x000fc800078e00ff */
[----:B------:R-:W4:Y:S01]  /*0f00*/  LDC R30, c[0x0][0x748] ;  /* 0x0001d200ff1e7b82 */ /* 0x000f220000000800 */
[-C--:B0-----:R-:W-:Y:S02]  /*0f10*/  SHF.L.U32 R4, R19, R18.reuse, RZ ;  /* 0x0000001213047219 */ /* 0x081fe400000006ff */
[-CC-:B------:R-:W-:Y:S02]  /*0f20*/  SHF.R.U64 R26, R35, R18.reuse, R15.reuse ;  /* 0x00000012231a7219 */ /* 0x180fe4000000120f */
[----:B------:R-:W-:Y:S02]  /*0f30*/  SHF.R.U32.HI R25, RZ, R18, R15 ;  /* 0x00000012ff197219 */ /* 0x000fe4000001160f */
[----:B------:R-:W-:Y:S01]  /*0f40*/  LOP3.LUT R20, RZ, R4, RZ, 0x33, !PT ;  /* 0x00000004ff147212 */ /* 0x000fe200078e33ff */
[----:B------:R-:W0:Y:S01]  /*0f50*/  LDC R31, c[0x0][0x738] ;  /* 0x0001ce00ff1f7b82 */ /* 0x000e220000000800 */
[----:B------:R-:W-:Y:S01]  /*0f60*/  SHF.L.U32 R15, R17, R18, RZ ;  /* 0x00000012110f7219 */ /* 0x000fe200000006ff */
[----:B------:R-:W-:-:S02]  /*0f70*/  IMAD.MOV.U32 R4, RZ, RZ, R26 ;  /* 0x000000ffff047224 */ /* 0x000fc400078e001a */
[----:B--2---:R-:W-:-:S04]  /*0f80*/  IMAD.MOV.U32 R5, RZ, RZ, R25 ;  /* 0x000000ffff057224 */ /* 0x004fc800078e0019 */
[----:B------:R-:W2:Y:S01]  /*0f90*/  LDC R32, c[0x0][0x710] ;  /* 0x0001c400ff207b82 */ /* 0x000ea20000000800 */
[----:B---3--:R-:W-:Y:S05]  /*0fa0*/  @!P0 BRA `(.L_x_12) ;  /* 0x0000000000288947 */ /* 0x008fea0003800000 */
[----:B------:R-:W3:Y:S02]  /*0fb0*/  LDC R19, c[0x0][0x74c] ;  /* 0x0001d300ff137b82 */ /* 0x000ee40000000800 */
[----:B---3--:R-:W-:-:S05]  /*0fc0*/  IADD3 R19, P0, R26, R19, RZ ;  /* 0x000000131a137210 */ /* 0x008fca0007f1e0ff */
        /* <DEDUP_REMOVED lines=8> */
.L_x_12:
[----:B----4-:R-:W-:Y:S01]  /*1050*/  SHF.R.U64 R4, R4, R30, R5 ;  /* 0x0000001e04047219 */ /* 0x010fe20000001205 */
[----:B-1----:R-:W-:Y:S01]  /*1060*/  VIADD R5, R27, 0xffffffff ;  /* 0xffffffff1b057836 */ /* 0x002fe20000000000 */
[----:B------:R-:W-:Y:S01]  /*1070*/  LOP3.LUT R20, R35, R20, RZ, 0xc0, !PT ;  /* 0x0000001423147212 */ /* 0x000fe200078ec0ff */
[----:B------:R-:W-:Y:S02]  /*1080*/  IMAD.MOV R21, RZ, RZ, -R21 ;  /* 0x000000ffff157224 */ /* 0x000fe400078e0a15 */
[----:B------:R-:W-:Y:S01]  /*1090*/  IMAD.MOV R16, RZ, RZ, -R4 ;  /* 0x000000ffff107224 */ /* 0x000fe200078e0a04 */
[----:B------:R-:W-:Y:S01]  /*10a0*/  LOP3.LUT R5, R24, R5, RZ, 0xc0, !PT ;  /* 0x0000000518057212 */ /* 0x000fe200078ec0ff */
[----:B------:R-:W-:Y:S02]  /*10b0*/  IMAD R15, R15, R4, R20 ;  /* 0x000000040f0f7224 */ /* 0x000fe400078e0214 */
[----:B------:R-:W-:Y:S02]  /*10c0*/  @P3 IMAD R6, R23, R21, R22 ;  /* 0x0000001517063224 */ /* 0x000fe400078e0216 */
[----:B0-----:R-:W-:-:S02]  /*10d0*/  IMAD R4, R16, R31, R26 ;  /* 0x0000001f10047224 */ /* 0x001fc400078e021a */
[----:B--2---:R-:W-:Y:S02]  /*10e0*/  IMAD R6, R15, R32, R6 ;  /* 0x000000200f067224 */ /* 0x004fe400078e0206 */
[----:B------:R-:W-:Y:S02]  /*10f0*/  IMAD R17, R4, R27, R5 ;  /* 0x0000001b04117224 */ /* 0x000fe400078e0205 */
[----:B------:R-:W-:Y:S02]  /*1100*/  IMAD.MOV.U32 R15, RZ, RZ, 0x1 ;  /* 0x00000001ff0f7424 */ /* 0x000fe400078e00ff */
[----:B------:R-:W-:Y:S01]  /*1110*/  IMAD.MOV.U32 R4, RZ, RZ, R33 ;  /* 0x000000ffff047224 */ /* 0x000fe200078e0021 */
[----:B------:R-:W-:Y:S02]  /*1120*/  SEL R5, R17, R6, !P3 ;  /* 0x0000000611057207 */ /* 0x000fe40005800000 */
[----:B------:R-:W-:-:S07]  /*1130*/  SEL R6, R6, R17, !P3 ;  /* 0x0000001106067207 */ /* 0x000fce0005800000 */
.L_x_10:
[----:B------:R-:W-:Y:S05]  /*1140*/  @!P2 BRA `(.L_x_13) ;  /* 0x000000a400bca947 */ /* 0x000fea0003800000 */
[----:B------:R-:W-:-:S13]  /*1150*/  ISETP.GT.U32.AND P0, PT, R34, 0x1, PT ;  /* 0x000000012200780c */ /* 0x000fda0003f04070 */
[----:B------:R-:W-:Y:S05]  /*1160*/  @P0 EXIT ;  /* 0x000000000000094d */ /* 0x000fea0003800000 */
.L_x_14:
[----:B------:R-:W-:-:S08]  /*1170*/  NOP ;  /* 0x0000000000007918 */ /* 0x000fd00000000000 */
[----:B------:R-:W0:Y:S02]  /*1180*/  USETMAXREG.TRY_ALLOC.CTAPOOL UP0, 0xe8 ;  /* 0x000000e8000079c8 */ /* 0x000e240008000600 */
[----:B0-----:R-:W-:-:S13]  /*1190*/  PLOP3.LUT P0, PT, PT, PT, UP0, 0x80, 0x0 ;  /* 0x000000000000781c */ /* 0x001fda0003f0f008 */
[----:B------:R-:W-:Y:S05]  /*11a0*/  @!P0 BRA `(.L_x_14) ;  /* 0xfffffffc00f08947 */ /* 0x000fea000383ffff */
[----:B------:R-:W-:-:S13]  /*11b0*/  LOP3.LUT P0, RZ, R15, 0xff, RZ, 0xc0, !PT ;  /* 0x000000ff0fff7812 */ /* 0x000fda000780c0ff */
[----:B------:R-:W-:Y:S05]  /*11c0*/  @!P0 EXIT ;  /* 0x000000000000894d */ /* 0x000fea0003800000 */
[----:B------:R-:W-:Y:S01]  /*11d0*/  SHF.R.S32.HI R13, RZ, 0x1f, R14 ;  /* 0x0000001fff0d7819 */ /* 0x000fe2000001140e */
[----:B------:R-:W0:Y:S01]  /*11e0*/  S2UR UR8, SR_CgaCtaId ;  /* 0x00000000000879c3 */ /* 0x000e220000008800 */
[-C--:B------:R-:W-:Y:S01]  /*11f0*/  LEA.HI R12, R14, R14.reuse, RZ, 0x1 ;  /* 0x0000000e0e0c7211 */ /* 0x080fe200078f08ff */
[----:B------:R-:W-:Y:S01]  /*1200*/  UIADD3 UR9, UR12, -0x1, URZ ;  /* 0xffffffff0c097890 */ /* 0x000fe2000fffe03f */
[CC--:B------:R-:W-:Y:S01]  /*1210*/  LEA.HI R15, R13.reuse, R14.reuse, RZ, 0x2 ;  /* 0x0000000e0d0f7211 */ /* 0x0c0fe200078f10ff */
[----:B------:R-:W-:Y:S01]  /*1220*/  UMOV UR7, 0x400 ;  /* 0x0000040000077882 */ /* 0x000fe20000000000 */
[----:B------:R-:W-:Y:S01]  /*1230*/  LEA.HI R18, R13, R14, RZ, 0x5 ;  /* 0x0000000e0d127211 */ /* 0x000fe200078f28ff */
[----:B------:R-:W-:Y:S01]  /*1240*/  UISETP.NE.AND UP0, UPT, UR9, URZ, UPT ;  /* 0x0000003f0900728c */ /* 0x000fe2000bf05270 */
[--C-:B------:R-:W-:Y:S01]  /*1250*/  SHF.R.S32.HI R16, RZ, 0x2, R15.reuse ;  /* 0x00000002ff107819 */ /* 0x100fe2000001140f */
[----:B------:R-:W-:Y:S01]  /*1260*/  ULDC UR10, c[0x0][0x284] ;  /* 0x0000a100000a7ab9 */ /* 0x000fe20000000800 */
[----:B------:R-:W-:Y:S01]  /*1270*/  SHF.R.S32.HI R17, RZ, 0x1f, R15 ;  /* 0x0000001fff117819 */ /* 0x000fe2000001140f */
[----:B------:R-:W-:Y:S01]  /*1280*/  USHF.L.U32 UR20, UR6, 0x1, URZ ;  /* 0x0000000106147899 */ /* 0x000fe2000800063f */
[----:B------:R-:W-:-:S02]  /*1290*/  LOP3.LUT R13, R12, 0x3ffffe, RZ, 0xc0, !PT ;  /* 0x003ffffe0c0d7812 */ /* 0x000fc400078ec0ff */
[----:B------:R-:W-:Y:S02]  /*12a0*/  LEA.HI R17, R17, R16, RZ, 0x3 ;  /* 0x0000001011117211 */ /* 0x000fe400078f18ff */
[----:B------:R-:W-:Y:S01]  /*12b0*/  SHF.R.S32.HI R19, RZ, 0x5, R18 ;  /* 0x00000005ff137819 */ /* 0x000fe20000011412 */
[----:B------:R-:W-:Y:S01]  /*12c0*/  IMAD.IADD R13, R14, 0x1, -R13 ;  /* 0x000000010e0d7824 */ /* 0x000fe200078e0a0d */
[----:B------:R-:W-:Y:S02]  /*12d0*/  LOP3.LUT R17, R17, 0xfffffff8, RZ, 0xc0, !PT ;  /* 0xfffffff811117812 */ /* 0x000fe400078ec0ff */
[----:B------:R-:W-:Y:S01]  /*12e0*/  LOP3.LUT R163, R7, 0x1, RZ, 0xfc, !PT ;  /* 0x0000000107a37812 */ /* 0x000fe200078efcff */
[----:B------:R-:W-:Y:S02]  /*12f0*/  IMAD R13, R19, 0x2, R13 ;  /* 0x00000002130d7824 */ /* 0x000fe400078e020d */
[----:B------:R-:W-:Y:S01]  /*1300*/  IMAD.IADD R16, R16, 0x1, -R17 ;  /* 0x0000000110107824 */ /* 0x000fe200078e0a11 */
[----:B------:R-:W-:Y:S01]  /*1310*/  LOP3.LUT R17, R15, 0xfffffffc, RZ, 0xc0, !PT ;  /* 0xfffffffc0f117812 */ /* 0x000fe200078ec0ff */
[----:B0-----:R-:W-:-:S02]  /*1320*/  ULEA UR7, UR8, UR7, 0x18 ;  /* 0x0000000708077291 */ /* 0x001fc4000f8ec03f */
[--C-:B------:R-:W-:Y:S01]  /*1330*/  IMAD R13, R13, 0x8, R16.reuse ;  /* 0x000000080d0d7824 */ /* 0x100fe200078e0210 */
[----:B------:R-:W-:Y:S01]  /*1340*/  USHF.L.U32 UR8, UR9, 0x3, URZ ;  /* 0x0000000309087899 */ /* 0x000fe2000800063f */
[----:B------:R-:W-:Y:S01]  /*1350*/  IMAD.IADD R17, R14, 0x1, -R17 ;  /* 0x000000010e117824 */ /* 0x000fe200078e0a11 */
[----:B------:R-:W-:Y:S01]  /*1360*/  USEL UR9, URZ, 0x1, UP0 ;  /* 0x000000013f097887 */ /* 0x000fe20008000000 */
[C-C-:B------:R-:W-:Y:S01]  /*1370*/  IMAD R12, R19.reuse, 0x10, R16.reuse ;  /* 0x00000010130c7824 */ /* 0x140fe200078e0210 */
[----:B------:R-:W-:Y:S01]  /*1380*/  UIADD3 UR21, UR7, 0x40, URZ ;  /* 0x0000004007157890 */ /* 0x000fe2000fffe03f */
[----:B------:R-:W-:Y:S01]  /*1390*/  IMAD R15, R19, -0x10, -R16 ;  /* 0xfffffff0130f7824 */ /* 0x000fe200078e0a10 */
[----:B------:R-:W-:Y:S01]  /*13a0*/  VIMNMX R16, RZ, UR6, PT ;  /* 0x00000006ff107c48 */ /* 0x000fe2000bfe0100 */
[----:B------:R-:W-:Y:S01]  /*13b0*/  IMAD.SHL.U32 R14, R13, 0x80, RZ ;  /* 0x000000800d0e7824 */ /* 0x000fe200078e00ff */
[----:B------:R-:W-:Y:S01]  /*13c0*/  ULOP3.LUT UR8, UR8, 0x8, URZ, 0xc0, !UPT ;  /* 0x0000000808087892 */ /* 0x000fe2000f8ec03f */
[----:B------:R-:W-:Y:S01]  /*13d0*/  IMAD.U32 R162, RZ, RZ, UR9 ;  /* 0x00000009ffa27e24 */ /* 0x000fe2000f8e00ff */
[----:B------:R-:W-:Y:S01]  /*13e0*/  IADD3 R16, -R16, UR6, RZ ;  /* 0x0000000610107c10 */ /* 0x000fe2000fffe1ff */
[----:B------:R-:W-:Y:S01]  /*13f0*/  VIADD R15, R15, UR10 ;  /* 0x0000000a0f0f7c36 */ /* 0x000fe20008000000 */
[----:B------:R-:W-:Y:S01]  /*1400*/  SHF.R.S32.HI R13, RZ, 0x1f, R12 ;  /* 0x0000001fff0d7819 */ /* 0x000fe2000001140c */
[----:B------:R-:W-:Y:S01]  /*1410*/  ULEA UR12, UR12, UR21, 0x3 ;  /* 0x000000150c0c7291 */ /* 0x000fe2000f8e183f */
[----:B------:R-:W-:Y:S01]  /*1420*/  SHF.R.S32.HI R14, RZ, 0x3, R14 ;  /* 0x00000003ff0e7819 */ /* 0x000fe2000001140e */
[----:B------:R-:W-:-:S02]  /*1430*/  ULOP3.LUT UR22, UR8, 0x8, URZ, 0x3c, !UPT ;  /* 0x0000000808167892 */ /* 0x000fc4000f8e3c3f */
[----:B------:R-:W-:-:S12]  /*1440*/  ULOP3.LUT UR13, UR8, 0x18, URZ, 0x3c, !UPT ;  /* 0x00000018080d7892 */ /* 0x000fd8000f8e3c3f */
.L_x_281:
[----:B------:R-:W-:Y:S01]  /*1450*/  SHF.L.U32 R18, R162, 0x1f, RZ ;  /* 0x0000001fa2127819 */ /* 0x000fe200000006ff */
[----:B------:R-:W-:Y:S01]  /*1460*/  IMAD.MOV.U32 R151, RZ, RZ, RZ ;  /* 0x000000ffff977224 */ /* 0x000fe200078e00ff */
[----:B------:R-:W-:Y:S02]  /*1470*/  ISETP.GE.AND P1, PT, R16, 0x1, PT ;  /* 0x000000011000780c */ /* 0x000fe40003f26270 */
[----:B------:R-:W0:Y:S02]  /*1480*/  SYNCS.PHASECHK.TRANS64.TRYWAIT P0, [UR12+-0x8], R18 ;  /* 0xfffff812ff0075a7 */ /* 0x000e24000800014c */
[----:B0123-5:R-:W-:Y:S09]  /*1490*/  @!P0 BRA `(.L_x_15) ;  /* 0x000000b000fc8947 */ /* 0x02fff20003800000 */
.L_x_302:
[----:B------:R-:W-:Y:S02]  /*14a0*/  CS2R R24, SRZ ;  /* 0x0000000000187805 */ /* 0x000fe4000001ff00 */
[----:B------:R-:W-:Y:S02]  /*14b0*/  CS2R R26, SRZ ;  /* 0x00000000001a7805 */ /* 0x000fe4000001ff00 */
[----:B------:R-:W-:Y:S02]  /*14c0*/  CS2R R28, SRZ ;  /* 0x00000000001c7805 */ /* 0x000fe4000001ff00 */
[----:B------:R-:W-:Y:S02]  /*14d0*/  CS2R R30, SRZ ;  /* 0x00000000001e7805 */ /* 0x000fe4000001ff00 */
[----:B------:R-:W-:Y:S02]  /*14e0*/  CS2R R32, SRZ ;  /* 0x0000000000207805 */ /* 0x000fe4000001ff00 */
[----:B------:R-:W-:-:S02]  /*14f0*/  CS2R R34, SRZ ;  /* 0x0000000000227805 */ /* 0x000fc4000001ff00 */
        /* <DEDUP_REMOVED lines=56> */
[----:B------:R-:W-:Y:S01]  /*1880*/  CS2R R148, SRZ ;  /* 0x0000000000947805 */ /* 0x000fe2000001ff00 */
[----:B------:R-:W-:Y:S01]  /*1890*/  IMAD.MOV.U32 R150, RZ, RZ, RZ ;  /* 0x000000ffff967224 */ /* 0x000fe200078e00ff */
[----:B------:R-:W-:Y:S06]  /*18a0*/  @!P1 BRA `(.L_x_16) ;  /* 0x00000004002c9947 */ /* 0x000fec0003800000 */
[----:B0-----:R-:W-:Y:S01]  /*18b0*/  IMAD.MOV.U32 R18, RZ, RZ, R16 ;  /* 0x000000ffff127224 */ /* 0x001fe200078e0010 */
[----:B------:R-:W-:Y:S01]  /*18c0*/  UPLOP3.LUT UP0, UPT, UPT, UPT, UPT, 0x40, 0x0 ;  /* 0x000000000000789c */ /* 0x000fe20003f0e870 */
[----:B------:R-:W-:Y:S01]  /*18d0*/  IMAD.U32 R22, RZ, RZ, UR4 ;  /* 0x00000004ff167e24 */ /* 0x000fe2000f8e00ff */
[----:B------:R-:W-:Y:S01]  /*18e0*/  UMOV UR14, UR5 ;  /* 0x00000005000e7c82 */ /* 0x000fe20008000000 */
[----:B------:R-:W-:-:S08]  /*18f0*/  UMOV UR15, UR5 ;  /* 0x00000005000f7c82 */ /* 0x000fd00008000000 */
.L_x_23:
[----:B------:R-:W-:-:S13]  /*1900*/  ISETP.NE.AND P1, PT, R163, 0x3, PT ;  /* 0x00000003a300780c */ /* 0x000fda0003f25270 */
[----:B01----:R-:W-:Y:S05]  /*1910*/  @!P1 BRA `(.L_x_17) ;  /* 0x0000000000049947 */ /* 0x003fea0003800000 */
[----:B------:R-:W-:Y:S01]  /*1920*/  BPT.TRAP 0x1 ;  /* 0x000000040000795c */ /* 0x000fe20000300000 */
.L_x_17:
[----:B------:R-:W-:Y:S01]  /*1930*/  ULEA UR8, UR14, UR7, 0x3 ;  /* 0x000000070e087291 */ /* 0x000fe2000f8e183f */
[----:B------:R-:W-:-:S08]  /*1940*/  SHF.L.U32 R19, R22, 0x1f, RZ ;  /* 0x0000001f16137819 */ /* 0x000fd000000006ff */
[----:B------:R0:W1:Y:S01]  /*1950*/  SYNCS.PHASECHK.TRANS64.TRYWAIT P0, [UR8], R19 ;  /* 0x00000013ff0075a7 */ /* 0x0000620008000148 */
[----:B------:R-:W-:Y:S05]  /*1960*/  @!P1 BRA `(.L_x_18) ;  /* 0x0000000000049947 */ /* 0x000fea0003800000 */
[----:B------:R-:W-:Y:S01]  /*1970*/  BPT.TRAP 0x1 ;  /* 0x000000040000795c */ /* 0x000fe20000300000 */
.L_x_18:
[----:B------:R-:W-:-:S04]  /*1980*/  IMAD.U32 R21, RZ, RZ, UR14 ;  /* 0x0000000eff157e24 */ /* 0x000fc8000f8e00ff */
[----:B------:R-:W-:Y:S01]  /*1990*/  IMAD R152, R21, 0x400, R14 ;  /* 0x0000040015987824 */ /* 0x000fe200078e020e */
[----:B-1----:R-:W-:Y:S06]  /*19a0*/  @P0 BRA `(.L_x_19) ;  /* 0x0000000000080947 */ /* 0x002fec0003800000 */
[----:B------:R-:W1:Y:S02]  /*19b0*/  SYNCS.PHASECHK.TRANS64.TRYWAIT P0, [UR8], R19 ;  /* 0x00000013ff0075a7 */ /* 0x000e640008000148 */
[----:B-1----:R-:W-:Y:S05]  /*19c0*/  @!P0 BRA `(.L_x_20) ;  /* 0x000000ac00c88947 */ /* 0x002fea0003800000 */
.L_x_19:
[----:B------:R-:W2:Y:S01]  /*19d0*/  LDS.128 R152, [R152+UR7+0x36100] ;  /* 0x0361000798987984 */ /* 0x000ea20008000c00 */
[----:B------:R-:W-:Y:S02]  /*19e0*/  UIADD3 UR8, UR7, 0x100, URZ ;  /* 0x0000010007087890 */ /* 0x000fe4000fffe03f */
[----:B------:R-:W-:Y:S02]  /*19f0*/  UIADD3 UR9, UR7, 0x6100, URZ ;  /* 0x0000610007097890 */ /* 0x000fe4000fffe03f */
[----:B------:R-:W-:Y:S02]  /*1a00*/  USHF.R.U32.HI UR8, URZ, 0x4, UR8 ;  /* 0x000000043f087899 */ /* 0x000fe40008011608 */
[----:B------:R-:W-:Y:S02]  /*1a10*/  USHF.R.U32.HI UR9, URZ, 0x4, UR9 ;  /* 0x000000043f097899 */ /* 0x000fe40008011609 */
[----:B------:R-:W-:Y:S02]  /*1a20*/  ULOP3.LUT UR8, UR8, 0x3fff, URZ, 0xc0, !UPT ;  /* 0x00003fff08087892 */ /* 0x000fe4000f8ec03f */
[----:B------:R-:W-:-:S02]  /*1a30*/  ULOP3.LUT UR9, UR9, 0x3fff, URZ, 0xc0, !UPT ;  /* 0x00003fff09097892 */ /* 0x000fc4000f8ec03f */
[----:B------:R-:W-:Y:S02]  /*1a40*/  ULOP3.LUT UR8, UR8, 0x10000, URZ, 0xfc, !UPT ;  /* 0x0001000008087892 */ /* 0x000fe4000f8efc3f */
[----:B------:R-:W-:Y:S02]  /*1a50*/  ULOP3.LUT UR9, UR9, 0x10000, URZ, 0xfc, !UPT ;  /* 0x0001000009097892 */ /* 0x000fe4000f8efc3f */
[----:B------:R-:W-:Y:S02]  /*1a60*/  ULEA UR18, UR14, UR8, 0x9 ;  /* 0x000000080e127291 */ /* 0x000fe4000f8e483f */
[----:B------:R-:W-:Y:S01]  /*1a70*/  ULEA UR19, UR14, UR9, 0xc ;  /* 0x000000090e137291 */ /* 0x000fe2000f8e603f */
[----:B------:R-:W-:Y:S02]  /*1a80*/  UMOV UR11, 0x40000040 ;  /* 0x40000040000b7882 */ /* 0x000fe40000000000 */
[----:B------:R-:W-:Y:S02]  /*1a90*/  UMOV UR9, 0x40000040 ;  /* 0x4000004000097882 */ /* 0x000fe40000000000 */
[----:B------:R-:W-:-:S02]  /*1aa0*/  UMOV UR8, UR18 ;  /* 0x0000001200087c82 */ /* 0x000fc40008000000 */
[----:B------:R-:W-:Y:S01]  /*1ab0*/  UMOV UR10, UR19 ;  /* 0x00000013000a7c82 */ /* 0x000fe20008000000 */
[----:B--2---:R-:W-:-:S06]  /*1ac0*/  WARPGROUP.ARRIVE ;  /* 0x00000000000079c5 */ /* 0x004fcc0000000000 */
[----:B------:R-:W-:Y:S01]  /*1ad0*/  HGMMA.SP.64x256x32.F32 R24, gdesc[UR8], R24, UP0, R152, 0x0 ;  /* 0x0be09800081879f0 */ /* 0x000fe2000bf00a18 */
[----:B------:R-:W-:Y:S02]  /*1ae0*/  UIADD3 UR8, UR18, 0x2, URZ ;  /* 0x0000000212087890 */ /* 0x000fe4000fffe03f */
[----:B------:R-:W-:Y:S01]  /*1af0*/  UIADD3 UR10, UR19, 0x4, URZ ;  /* 0x00000004130a7890 */ /* 0x000fe2000fffe03f */
[----:B------:R-:W-:Y:S01]  /*1b00*/  UMOV UR9, 0x40000040 ;  /* 0x4000004000097882 */ /* 0x000fe20000000000 */
[----:B------:R-:W-:-:S15]  /*1b10*/  UMOV UR11, 0x40000040 ;  /* 0x40000040000b7882 */ /* 0x000fde0000000000 */
[----:B------:R-:W-:-:S12]  /*1b20*/  NOP ;  /* 0x0000000000007918 */ /* 0x000fd80000000000 */
[----:B------:R-:W-:Y:S01]  /*1b30*/  HGMMA.SP.64x256x32.F32 R24, gdesc[UR8], R24, R153, 0x0 ;  /* 0x0be09900081879f0 */ /* 0x000fe20008700a18 */
        /* <DEDUP_REMOVED lines=11> */
[----:B------:R-:W-:Y:S03]  /*1bf0*/  HGMMA.SP.64x256x32.F32 R24, gdesc[UR8], R24, R155, 0x0, gsb0 ;  /* 0x0be09b00081879f0 */ /* 0x000fe60008000a18 */
[----:B------:R-:W-:Y:S02]  /*1c00*/  WARPGROUP.DEPBAR.LE gsb0, 0x0 ;  /* 0x00008000000079c5 */ /* 0x000fe40000010000 */
[----:B------:R-:W-:Y:S05]  /*1c10*/  @!P1 BRA `(.L_x_21) ;  /* 0x0000000000049947 */ /* 0x000fea0003800000 */
[----:B------:R-:W-:Y:S01]  /*1c20*/  BPT.TRAP 0x1 ;  /* 0x000000040000795c */ /* 0x000fe20000300000 */
.L_x_21:
[----:B------:R-:W-:Y:S01]  /*1c30*/  ULEA UR8, UR15, UR7, 0x3 ;  /* 0x000000070f087291 */ /* 0x000fe2000f8e183f */
[----:B------:R-:W-:-:S03]  /*1c40*/  ISETP.GT.U32.AND P0, PT, R7, 0x1, PT ;  /* 0x000000010700780c */ /* 0x000fc60003f04070 */
[----:B------:R-:W-:-:S04]  /*1c50*/  UIADD3 UR8, UR8, 0x18, URZ ;  /* 0x0000001808087890 */ /* 0x000fc8000fffe03f */
[----:B------:R-:W-:-:S09]  /*1c60*/  UPRMT UR8, URZ, 0x654, UR8 ;  /* 0x000006543f087896 */ /* 0x000fd20008000008 */
[----:B------:R-:W-:Y:S01]  /*1c70*/  SYNCS.ARRIVE.TRANS64.RED.A1T0 RZ, [UR8], RZ ;  /* 0x000000ffffff79a7 */ /* 0x000fe20008100408 */
[----:B------:R-:W-:Y:S05]  /*1c80*/  @P0 BRA `(.L_x_22) ;  /* 0x0000000000040947 */ /* 0x000fea0003800000 */
[----:B------:R-:W-:Y:S01]  /*1c90*/  BPT.TRAP 0x1 ;  /* 0x000000040000795c */ /* 0x000fe20000300000 */
.L_x_22:
[----:B------:R-:W-:Y:S01]  /*1ca0*/  UIADD3 UR14, UR14, 0x1, URZ ;  /* 0x000000010e0e7890 */ /* 0x000fe2000fffe03f */
[C---:B------:R-:W-:Y:S01]  /*1cb0*/  ISETP.GT.AND P0, PT, R18.reuse, 0x1, PT ;  /* 0x000000011200780c */ /* 0x040fe20003f04270 */
[----:B------:R-:W-:Y:S01]  /*1cc0*/  UIADD3 UR15, UR15, 0x1, URZ ;  /* 0x000000010f0f7890 */ /* 0x000fe2000fffe03f */
[----:B------:R-:W-:Y:S01]  /*1cd0*/  VIADD R18, R18, 0xffffffff ;  /* 0xffffffff12127836 */ /* 0x000fe20000000000 */
[----:B------:R-:W-:Y:S02]  /*1ce0*/  UISETP.NE.AND UP0, UPT, UR14, 0x3, UPT ;  /* 0x000000030e00788c */ /* 0x000fe4000bf05270 */
[----:B------:R-:W-:Y:S02]  /*1cf0*/  UISETP.NE.AND UP1, UPT, UR15, 0x3, UPT ;  /* 0x000000030f00788c */ /* 0x000fe4000bf25270 */
[----:B------:R-:W-:Y:S02]  /*1d00*/  USEL UR8, URZ, 0x1, UP0 ;  /* 0x000000013f087887 */ /* 0x000fe40008000000 */
[----:B------:R-:W-:-:S02]  /*1d10*/  USEL UR14, UR14, URZ, UP0 ;  /* 0x0000003f0e0e7287 */ /* 0x000fc40008000000 */
[----:B------:R-:W-:Y:S02]  /*1d20*/  USEL UR15, UR15, URZ, UP1 ;  /* 0x0000003f0f0f7287 */ /* 0x000fe40008800000 */
[----:B------:R-:W-:Y:S01]  /*1d30*/  UPLOP3.LUT UP0, UPT, UPT, UPT, UPT, 0x80, 0x0 ;  /* 0x000000000000789c */ /* 0x000fe20003f0f070 */
[----:B------:R-:W-:Y:S01]  /*1d40*/  LOP3.LUT R22, R22, UR8, RZ, 0x3c, !PT ;  /* 0x0000000816167c12 */ /* 0x000fe2000f8e3cff */
[----:B------:R-:W-:Y:S09]  /*1d50*/  @P0 BRA `(.L_x_23) ;  /* 0xfffffff800e80947 */ /* 0x000ff2000383ffff */
.L_x_16:
[----:B01----:R-:W-:Y:S01]  /*1d60*/  IMAD.U32 R19, RZ, RZ, UR22 ;  /* 0x00000016ff137e24 */ /* 0x003fe2000f8e00ff */
[----:B------:R-:W-:Y:S01]  /*1d70*/  SHF.L.U32 R18, R162, 0x1f, RZ ;  /* 0x0000001fa2127819 */ /* 0x000fe200000006ff */
[----:B------:R-:W-:Y:S01]  /*1d80*/  UIADD3 UR5, UR5, UR20, URZ ;  /* 0x0000001405057290 */ /* 0x000fe2000fffe03f */
[----:B------:R-:W0:Y:S01]  /*1d90*/  LDC R22, c[0x0][0x288] ;  /* 0x0000a200ff167b82 */ /* 0x000e220000000800 */
[----:B------:R-:W-:Y:S01]  /*1da0*/  UISETP.GE.U32.AND UP1, UPT, UR20, 0x3, UPT ;  /* 0x000000031400788c */ /* 0x000fe2000bf26070 */
[----:B------:R-:W-:Y:S01]  /*1db0*/  SHF.R.S32.HI R152, RZ, 0x1f, R4 ;  /* 0x0000001fff987819 */ /* 0x000fe20000011404 */
[----:B------:R-:W-:Y:S02]  /*1dc0*/  UISETP.GT.U32.AND UP0, UPT, UR5, 0x2, UPT ;  /* 0x000000020500788c */ /* 0x000fe4000bf04070 */
[----:B------:R-:W-:Y:S02]  /*1dd0*/  UIMAD.WIDE.U32 UR8, UR5, -0x55555555, URZ ;  /* 0xaaaaaaab050878a5 */ /* 0x000fe4000f8e003f */
[----:B------:R-:W-:Y:S01]  /*1de0*/  UISETP.LT.U32.AND UP0, UPT, UR20, 0x3, UP0 ;  /* 0x000000031400788c */ /* 0x000fe20008701070 */
[----:B------:R1:W-:Y:S01]  /*1df0*/  SYNCS.ARRIVE.TRANS64.A1T0 RZ, [R19+UR21], RZ ;  /* 0x000000ff13ff79a7 */ /* 0x0003e20008100015 */
[----:B------:R-:W-:-:S02]  /*1e00*/  WARPGROUP.DEPBAR.LE gsb0, 0x0 ;  /* 0x00008000000079c5 */ /* 0x000fc40000010000 */
[----:B------:R-:W-:Y:S02]  /*1e10*/  USEL UR10, URZ, 0x1, !UP0 ;  /* 0x000000013f0a7887 */ /* 0x000fe4000c000000 */
[----:B------:R-:W-:Y:S02]  /*1e20*/  USHF.R.U32.HI UR8, URZ, 0x1, UR9 ;  /* 0x000000013f087899 */ /* 0x000fe40008011609 */
[----:B------:R-:W-:Y:S01]  /*1e30*/  ULOP3.LUT UR4, UR4, UR10, URZ, 0x3c, !UPT ;  /* 0x0000000a04047292 */ /* 0x000fe2000f8e3c3f */
[----:B------:R-:W2:Y:S01]  /*1e40*/  SYNCS.PHASECHK.TRANS64.TRYWAIT P0, [UR12+0x8], R18 ;  /* 0x00000812ff0075a7 */ /* 0x000ea2000800014c */
[----:B------:R-:W-:Y:S02]  /*1e50*/  UIMAD UR5, UR8, -0x3, UR5 ;  /* 0xfffffffd080578a4 */ /* 0x000fe4000f8e0205 */
[----:B------:R-:W-:Y:S01]  /*1e60*/  @UP1 ULOP3.LUT UR4, UR4, 0x1, UR8, 0x78, !UPT ;  /* 0x0000000104041892 */ /* 0x000fe2000f8e7808 */
[----:B012---:R-:W-:Y:S11]  /*1e70*/  @!P0 BRA `(.L_x_24) ;  /* 0x000000a800b48947 */ /* 0x007ff60003800000 */
.L_x_303:
[----:B------:R-:W-:Y:S01]  /*1e80*/  ULDC.64 UR8, c[0x0][0x6d0] ;  /* 0x0001b40000087ab9 */ /* 0x000fe20000000a00 */
[----:B------:R-:W-:Y:S02]  /*1e90*/  IMAD.SHL.U32 R156, R6, 0x40, RZ ;  /* 0x00000040069c7824 */ /* 0x000fe400078e00ff */
[----:B0-----:R-:W-:Y:S02]  /*1ea0*/  IMAD R19, R152, UR8, RZ ;  /* 0x0000000898137c24 */ /* 0x001fe4000f8e02ff */
[----:B------:R-:W-:Y:S01]  /*1eb0*/  IMAD.WIDE.U32 R20, R4, UR8, R12 ;  /* 0x0000000804147c25 */ /* 0x000fe2000f8e000c */
[----:B------:R-:W-:Y:S01]  /*1ec0*/  ULDC UR8, c[0x0][0x284] ;  /* 0x0000a10000087ab9 */ /* 0x000fe20000000800 */
[----:B------:R-:W-:Y:S02]  /*1ed0*/  SHF.R.S32.HI R157, RZ, 0x1f, R156 ;  /* 0x0000001fff9d7819 */ /* 0x000fe4000001149c */
[----:B------:R-:W-:Y:S01]  /*1ee0*/  IMAD.SHL.U32 R23, R5, 0x100, RZ ;  /* 0x0000010005177824 */ /* 0x000fe200078e00ff */
[----:B------:R-:W-:Y:S01]  /*1ef0*/  ISETP.GE.AND P0, PT, R156, UR8, PT ;  /* 0x000000089c007c0c */ /* 0x000fe2000bf06270 */
[----:B------:R-:W-:Y:S01]  /*1f00*/  IMAD R153, R4, UR9, R19 ;  /* 0x0000000904997c24 */ /* 0x000fe2000f8e0213 */
[----:B------:R-:W-:Y:S01]  /*1f10*/  IADD3 R20, P1, R156, R20, RZ ;  /* 0x000000149c147210 */ /* 0x000fe20007f3e0ff */
[----:B------:R-:W-:Y:S01]  /*1f20*/  IMAD.WIDE R18, R17, 0x2, RZ ;  /* 0x0000000211127825 */ /* 0x000fe200078e02ff */
[----:B------:R-:W-:-:S02]  /*1f30*/  ISETP.GE.OR P0, PT, R23, R22, P0 ;  /* 0x000000161700720c */ /* 0x000fc40000706670 */
[----:B------:R-:W-:Y:S01]  /*1f40*/  IADD3.X R21, R157, R21, R153, P1, !PT ;  /* 0x000000159d157210 */ /* 0x000fe20000ffe499 */
[----:B------:R-:W-:Y:S02]  /*1f50*/  IMAD R6, R17, -0x2, R22 ;  /* 0xfffffffe11067824 */ /* 0x000fe400078e0216 */
[----:B------:R-:W-:-:S04]  /*1f60*/  IMAD.WIDE R166, R5, 0x100, R18 ;  /* 0x0000010005a67825 */ /* 0x000fc800078e0212 */
[----:B------:R-:W-:-:S04]  /*1f70*/  IMAD.IADD R5, R6, 0x1, -R23 ;  /* 0x0000000106057824 */ /* 0x000fc800078e0a17 */
[----:B------:R-:W-:Y:S05]  /*1f80*/  @P0 BRA `(.L_x_25) ;  /* 0x00000090008c0947 */ /* 0x000fea0003800000 */
[----:B------:R-:W0:Y:S01]  /*1f90*/  LDC.64 R18, c[0x0][0x6c8] ;  /* 0x0001b200ff127b82 */ /* 0x000e220000000a00 */
[----:B-----5:R-:W-:Y:S01]  /*1fa0*/  FSETP.NEU.AND P0, PT, R10, RZ, PT ;  /* 0x000000ff0a00720b */ /* 0x020fe20003f0d000 */
[----:B------:R-:W-:Y:S01]  /*1fb0*/  IMAD.IADD R164, R15, 0x1, -R156 ;  /* 0x000000010fa47824 */ /* 0x000fe200078e0a9c */
[----:B------:R-:W-:Y:S01]  /*1fc0*/  ISETP.GT.AND P1, PT, R5, RZ, PT ;  /* 0x000000ff0500720c */ /* 0x000fe20003f24270 */
[----:B------:R-:W-:Y:S03]  /*1fd0*/  BSSY B0, `(.L_x_25) ;  /* 0x000091e000007945 */ /* 0x000fe60003800000 */
[----:B------:R-:W-:Y:S01]  /*1fe0*/  ISETP.GT.AND P5, PT, R164, RZ, P1 ;  /* 0x000000ffa400720c */ /* 0x000fe20000fa4270 */
[-C--:B0-----:R-:W-:Y:S02]  /*1ff0*/  IMAD R6, R167, R18.reuse, RZ ;  /* 0x00000012a7067224 */ /* 0x081fe400078e02ff */
[----:B------:R-:W-:-:S04]  /*2000*/  IMAD.WIDE.U32 R168, R166, R18, R20 ;  /* 0x00000012a6a87225 */ /* 0x000fc800078e0014 */
[----:B------:R-:W-:-:S04]  /*2010*/  IMAD R21, R166, R19, R6 ;  /* 0x00000013a6157224 */ /* 0x000fc800078e0206 */
[----:B------:R-:W-:Y:S01]  /*2020*/  IMAD.IADD R159, R169, 0x1, R21 ;  /* 0x00000001a99f7824 */ /* 0x000fe200078e0215 */
[----:B------:R-:W-:Y:S06]  /*2030*/  @!P0 BRA `(.L_x_26) ;  /* 0x0000006400608947 */ /* 0x000fec0003800000 */
[----:B------:R-:W-:Y:S01]  /*2040*/  ULDC.64 UR8, c[0x0][0x6b8] ;  /* 0x0001ae0000087ab9 */ /* 0x000fe20000000a00 */
[----:B------:R-:W-:Y:S01]  /*2050*/  ULDC.64 UR14, c[0x0][0x6b0] ;  /* 0x0001ac00000e7ab9 */ /* 0x000fe20000000a00 */
[----:B------:R-:W-:Y:S01]  /*2060*/  IMAD.WIDE.U32 R20, R4, UR8, R12 ;  /* 0x0000000804147c25 */ /* 0x000fe2000f8e000c */
[----:B------:R-:W-:Y:S01]  /*2070*/  ULDC.64 UR18, c[0x0][0x6a8] ;  /* 0x0001aa0000127ab9 */ /* 0x000fe20000000a00 */
[----:B------:R-:W0:Y:S01]  /*2080*/  LDC.64 R160, c[0x0][0x6b0] ;  /* 0x0001ac00ffa07b82 */ /* 0x000e220000000a00 */
[----:B------:R-:W-:Y:S01]  /*2090*/  ULDC.64 UR10, c[0x0][0x6c0] ;  /* 0x0001b000000a7ab9 */ /* 0x000fe20000000a00 */
[----:B------:R-:W-:Y:S01]  /*20a0*/  IMAD R23, R152, UR8, RZ ;  /* 0x0000000898177c24 */ /* 0x000fe2000f8e02ff */
[----:B------:R-:W-:-:S03]  /*20b0*/  IADD3 R152, P0, R156, R20, RZ ;  /* 0x000000149c987210 */ /* 0x000fc60007f1e0ff */
[----:B------:R-:W-:Y:S02]  /*20c0*/  IMAD R171, R4, UR9, R23 ;  /* 0x0000000904ab7c24 */ /* 0x000fe4000f8e0217 */
[----:B------:R-:W-:-:S03]  /*20d0*/  IMAD R23, R167, UR14, RZ ;  /* 0x0000000ea7177c24 */ /* 0x000fc6000f8e02ff */
[----:B------:R-:W-:Y:S01]  /*20e0*/  IADD3.X R153, R157, R21, R171, P0, !PT ;  /* 0x000000159d997210 */ /* 0x000fe200007fe4ab */
[C---:B------:R-:W-:Y:S02]  /*20f0*/  IMAD R173, R166.reuse, UR15, R23 ;  /* 0x0000000fa6ad7c24 */ /* 0x040fe4000f8e0217 */
[----:B------:R-:W-:-:S04]  /*2100*/  IMAD.WIDE.U32 R20, R166, UR14, R152 ;  /* 0x0000000ea6147c25 */ /* 0x000fc8000f8e0098 */
[----:B------:R-:W-:Y:S01]  /*2110*/  IMAD.IADD R21, R21, 0x1, R173 ;  /* 0x0000000115157824 */ /* 0x000fe200078e02ad */
[----:B------:R-:W-:-:S04]  /*2120*/  LEA R22, P0, R20, UR18, 0x2 ;  /* 0x0000001214167c11 */ /* 0x000fc8000f8010ff */
[----:B------:R-:W-:-:S05]  /*2130*/  LEA.HI.X R23, R20, UR19, R21, 0x2, P0 ;  /* 0x0000001314177c11 */ /* 0x000fca00080f1415 */
[----:B------:R-:W2:Y:S01]  /*2140*/  @P5 LDG.E.LTC128B R165, desc[UR16][R22.64] ;  /* 0x0000001016a55981 */ /* 0x000ea2000c1e1920 */
[----:B------:R-:W-:Y:S01]  /*2150*/  IMAD.WIDE.U32 R154, R166, UR14, R156 ;  /* 0x0000000ea69a7c25 */ /* 0x000fe2000f8e009c */
[----:B------:R-:W-:Y:S01]  /*2160*/  LEA R20, P0, R168, UR10, 0x2 ;  /* 0x0000000aa8147c11 */ /* 0x000fe2000f8010ff */
[----:B------:R-:W-:Y:S02]  /*2170*/  BSSY B1, `(.L_x_27) ;  /* 0x0000016000017945 */ /* 0x000fe40003800000 */
[----:B0-----:R-:W-:Y:S01]  /*2180*/  IMAD.WIDE.U32 R166, R166, UR14, R160 ;  /* 0x0000000ea6a67c25 */ /* 0x001fe2000f8e00a0 */
[----:B------:R-:W-:Y:S02]  /*2190*/  IADD3 R158, P2, R12, R154, RZ ;  /* 0x0000009a0c9e7210 */ /* 0x000fe40007f5e0ff */
[----:B------:R-:W-:Y:S02]  /*21a0*/  LEA.HI.X R21, R168, UR11, R159, 0x2, P0 ;  /* 0x0000000ba8157c11 */ /* 0x000fe400080f149f */
[----:B------:R-:W-:-:S02]  /*21b0*/  ISETP.GT.AND P0, PT, R5, 0x1, PT ;  /* 0x000000010500780c */ /* 0x000fc40003f04270 */
[----:B------:R-:W-:Y:S01]  /*21c0*/  IADD3.X R159, R13, R173, R155, P2, !PT ;  /* 0x000000ad0d9f7210 */ /* 0x000fe200017fe49b */
[----:B------:R-:W-:Y:S01]  /*21d0*/  IMAD.IADD R173, R173, 0x1, R167 ;  /* 0x00000001adad7824 */ /* 0x000fe200078e02a7 */
[----:B------:R-:W-:Y:S02]  /*21e0*/  ISETP.GT.AND P2, PT, R164, RZ, P0 ;  /* 0x000000ffa400720c */ /* 0x000fe40000744270 */
[----:B------:R-:W-:Y:S01]  /*21f0*/  IADD3 R6, P6, R152, R166, RZ ;  /* 0x000000a698067210 */ /* 0x000fe20007fde0ff */
[----:B------:R-:W-:Y:S01]  /*2200*/  IMAD.WIDE.U32 R158, R4, UR8, R158 ;  /* 0x00000008049e7c25 */ /* 0x000fe2000f8e009e */
[----:B------:R-:W-:-:S03]  /*2210*/  LEA R152, P4, R18, R20, 0x2 ;  /* 0x0000001412987211 */ /* 0x000fc600078810ff */
[----:B------:R-:W-:Y:S02]  /*2220*/  IMAD.IADD R155, R171, 0x1, R159 ;  /* 0x00000001ab9b7824 */ /* 0x000fe400078e029f */
[----:B--2---:R-:W-:-:S04]  /*2230*/  FMUL R169, R165, R10 ;  /* 0x0000000aa5a97220 */ /* 0x004fc80000400000 */
[----:B------:R-:W-:Y:S01]  /*2240*/  FFMA R175, R24, R11, R169 ;  /* 0x0000000b18af7223 */ /* 0x000fe200000000a9 */
[----:B------:R-:W-:Y:S01]  /*2250*/  IMAD.X R169, R173, 0x1, R153, P6 ;  /* 0x00000001ada97824 */ /* 0x000fe200030e0699 */
[----:B------:R-:W-:-:S03]  /*2260*/  LEA R160, P6, R158, UR18, 0x2 ;  /* 0x000000129ea07c11 */ /* 0x000fc6000f8c10ff */
[----:B------:R0:W-:Y:S01]  /*2270*/  @P5 STG.E desc[UR16][R20.64], R175 ;  /* 0x000000af14005986 */ /* 0x0001e2000c101910 */
[----:B------:R-:W-:Y:S02]  /*2280*/  LEA R154, P5, R6, UR18, 0x2 ;  /* 0x00000012069a7c11 */ /* 0x000fe4000f8a10ff */
[----:B------:R-:W-:Y:S02]  /*2290*/  LEA.HI.X R161, R158, UR19, R155, 0x2, P6 ;  /* 0x000000139ea17c11 */ /* 0x000fe4000b0f149b */
[----:B------:R-:W-:Y:S01]  /*22a0*/  LEA.HI.X R155, R6, UR19, R169, 0x2, P5 ;  /* 0x00000013069b7c11 */ /* 0x000fe2000a8f14a9 */
[----:B------:R-:W-:Y:S08]  /*22b0*/  @!P2 BRA `(.L_x_28) ;  /* 0x000000000004a947 */ /* 0x000ff00003800000 */
[----:B------:R1:W5:Y:S02]  /*22c0*/  LDG.E.LTC128B R165, desc[UR16][R154.64] ;  /* 0x000000109aa57981 */ /* 0x000364000c1e1920 */
.L_x_28:
[----:B------:R-:W-:Y:S05]  /*22d0*/  BSYNC B1 ;  /* 0x0000000000017941 */ /* 0x000fea0003800000 */
.L_x_27:
[----:B-----5:R-:W-:Y:S01]  /*22e0*/  FMUL R6, R165, R10 ;  /* 0x0000000aa5067220 */ /* 0x020fe20000400000 */
[----:B------:R-:W-:Y:S01]  /*22f0*/  LEA.HI.X R153, R18, R21, R19, 0x2, P4 ;  /* 0x0000001512997211 */ /* 0x000fe200020f1413 */
[----:B------:R-:W-:Y:S01]  /*2300*/  BSSY B1, `(.L_x_29) ;  /* 0x0000008000017945 */ /* 0x000fe20003800000 */
[----:B------:R-:W-:Y:S01]  /*2310*/  ISETP.GT.AND P1, PT, R164, 0x8, P1 ;  /* 0x00000008a400780c */ /* 0x000fe20000f24270 */
[----:B------:R-:W-:Y:S01]  /*2320*/  FFMA R159, R25, R11, R6 ;  /* 0x0000000b199f7223 */ /* 0x000fe20000000006 */
[----:B------:R-:W-:-:S04]  /*2330*/  IADD3 R24, P5, P6, R12, R166, R156 ;  /* 0x000000a60c187210 */ /* 0x000fc80007ebe09c */
[----:B------:R2:W-:Y:S01]  /*2340*/  @P2 STG.E desc[UR16][R152.64], R159 ;  /* 0x0000009f98002986 */ /* 0x0005e2000c101910 */
[----:B------:R-:W-:-:S06]  /*2350*/  IADD3.X R25, R13, R173, R157, P5, P6 ;  /* 0x000000ad0d197210 */ /* 0x000fcc0002fec49d */
[----:B------:R-:W-:Y:S05]  /*2360*/  @!P1 BRA `(.L_x_30) ;  /* 0x0000000000049947 */ /* 0x000fea0003800000 */
[----:B------:R3:W5:Y:S02]  /*2370*/  LDG.E.LTC128B R165, desc[UR16][R160.64+0x20] ;  /* 0x00002010a0a57981 */ /* 0x000764000c1e1920 */
.L_x_30:
[----:B------:R-:W-:Y:S05]  /*2380*/  BSYNC B1 ;  /* 0x0000000000017941 */ /* 0x000fea0003800000 */
.L_x_29:
[----:B-----5:R-:W-:Y:S01]  /*2390*/  FMUL R157, R165, R10 ;  /* 0x0000000aa59d7220 */ /* 0x020fe20000400000 */
[----:B------:R-:W-:Y:S01]  /*23a0*/  ISETP.GT.AND P0, PT, R164, 0x8, P0 ;  /* 0x00000008a400780c */ /* 0x000fe20000704270 */
[----:B------:R-:W-:Y:S01]  /*23b0*/  IMAD.WIDE.U32 R24, R4, UR8, R24 ;  /* 0x0000000804187c25 */ /* 0x000fe2000f8e0018 */
[----:B------:R-:W-:-:S03]  /*23c0*/  ISETP.GT.AND P2, PT, R5, 0x8, PT ;  /* 0x000000080500780c */ /* 0x000fc60003f44270 */
[----:B--2---:R-:W-:Y:S01]  /*23d0*/  FFMA R159, R26, R11, R157 ;  /* 0x0000000b1a9f7223 */ /* 0x004fe2000000009d */
[----:B------:R-:W-:Y:S01]  /*23e0*/  USHF.L.U64.HI UR11, UR14, 0x5, UR15 ;  /* 0x000000050e0b7899 */ /* 0x000fe2000801020f */
[----:B------:R-:W-:Y:S01]  /*23f0*/  IMAD.IADD R25, R171, 0x1, R25 ;  /* 0x00000001ab197824 */ /* 0x000fe200078e0219 */
[----:B------:R-:W-:Y:S01]  /*2400*/  LEA R156, P5, R24, UR18, 0x2 ;  /* 0x00000012189c7c11 */ /* 0x000fe2000f8a10ff */
[----:B------:R-:W-:Y:S01]  /*2410*/  USHF.L.U32 UR10, UR14, 0x5, URZ ;  /* 0x000000050e0a7899 */ /* 0x000fe2000800063f */
[----:B------:R2:W-:Y:S01]  /*2420*/  @P1 STG.E desc[UR16][R20.64+0x20], R159 ;  /* 0x0000209f14001986 */ /* 0x0005e2000c101910 */
[----:B------:R-:W-:Y:S01]  /*2430*/  BSSY B1, `(.L_x_31) ;  /* 0x0000005000017945 */ /* 0x000fe20003800000 */
[----:B------:R-:W-:Y:S02]  /*2440*/  ISETP.GT.AND P4, PT, R164, RZ, P2 ;  /* 0x000000ffa400720c */ /* 0x000fe40001784270 */
[----:B------:R-:W-:Y:S01]  /*2450*/  LEA.HI.X R157, R24, UR19, R25, 0x2, P5 ;  /* 0x00000013189d7c11 */ /* 0x000fe2000a8f1419 */
[----:B------:R-:W-:Y:S10]  /*2460*/  @!P0 BRA `(.L_x_32) ;  /* 0x0000000000048947 */ /* 0x000ff40003800000 */
[----:B------:R4:W5:Y:S02]  /*2470*/  LDG.E.LTC128B R165, desc[UR16][R156.64+0x20] ;  /* 0x000020109ca57981 */ /* 0x000964000c1e1920 */
.L_x_32:
[----:B------:R-:W-:Y:S05]  /*2480*/  BSYNC B1 ;  /* 0x0000000000017941 */ /* 0x000fea0003800000 */
.L_x_31:
[----:B-----5:R-:W-:Y:S01]  /*2490*/  FMUL R4, R165, R10 ;  /* 0x0000000aa5047220 */ /* 0x020fe20000400000 */
[----:B------:R-:W-:Y:S01]  /*24a0*/  IADD3 R24, P1, R22, UR10, RZ ;  /* 0x0000000a16187c10 */ /* 0x000fe2000ff3e0ff */
[----:B------:R-:W-:Y:S02]  /*24b0*/  @P0 IMAD.MOV.U32 R26, RZ, RZ, R152 ;  /* 0x000000ffff1a0224 */ /* 0x000fe400078e0098 */
[----:B---3--:R-:W-:Y:S01]  /*24c0*/  FFMA R161, R27, R11, R4 ;  /* 0x0000000b1ba17223 */ /* 0x008fe20000000004 */
[----:B------:R-:W-:Y:S01]  /*24d0*/  @P0 IMAD.MOV.U32 R27, RZ, RZ, R153 ;  /* 0x000000ffff1b0224 */ /* 0x000fe200078e0099 */
[----:B------:R-:W-:-:S04]  /*24e0*/  IADD3.X R25, R23, UR11, RZ, P1, !PT ;  /* 0x0000000b17197c10 */ /* 0x000fc80008ffe4ff */
[----:B------:R3:W-:Y:S04]  /*24f0*/  @P0 STG.E desc[UR16][R26.64+0x20], R161 ;  /* 0x000020a11a000986 */ /* 0x0007e8000c101910 */
[----:B------:R-:W3:Y:S01]  /*2500*/  @P4 LDG.E.LTC128B R165, desc[UR16][R24.64] ;  /* 0x0000001018a54981 */ /* 0x000ee2000c1e1920 */
[C---:B------:R-:W-:Y:S01]  /*2510*/  IMAD.SHL.U32 R4, R18.reuse, 0x20, RZ ;  /* 0x0000002012047824 */ /* 0x040fe200078e00ff */
[----:B------:R-:W-:Y:S01]  /*2520*/  SHF.L.U64.HI R6, R18, 0x5, R19 ;  /* 0x0000000512067819 */ /* 0x000fe20000010213 */
[----:B------:R-:W-:Y:S01]  /*2530*/  BSSY B1, `(.L_x_33) ;  /* 0x000000c000017945 */ /* 0x000fe20003800000 */
[----:B------:R-:W-:Y:S02]  /*2540*/  ISETP.GT.AND P0, PT, R5, 0x9, PT ;  /* 0x000000090500780c */ /* 0x000fe40003f04270 */
[----:B----4-:R-:W-:-:S02]  /*2550*/  IADD3 R156, P5, R4, R20, RZ ;  /* 0x00000014049c7210 */ /* 0x010fc40007fbe0ff */
[----:B------:R-:W-:-:S03]  /*2560*/  ISETP.GT.AND P1, PT, R164, RZ, P0 ;  /* 0x000000ffa400720c */ /* 0x000fc60000724270 */
[----:B------:R-:W-:Y:S01]  /*2570*/  IMAD.X R157, R6, 0x1, R21, P5 ;  /* 0x00000001069d7824 */ /* 0x000fe200028e0615 */
[----:B------:R-:W-:-:S04]  /*2580*/  IADD3 R158, P5, R154, UR10, RZ ;  /* 0x0000000a9a9e7c10 */ /* 0x000fc8000ffbe0ff */
[----:B--2---:R-:W-:Y:S01]  /*2590*/  IADD3.X R159, R155, UR11, RZ, P5, !PT ;  /* 0x0000000b9b9f7c10 */ /* 0x004fe2000affe4ff */
[----:B---3--:R-:W-:-:S04]  /*25a0*/  FMUL R19, R165, R10 ;  /* 0x0000000aa5137220 */ /* 0x008fc80000400000 */
[----:B------:R-:W-:-:S05]  /*25b0*/  FFMA R19, R28, R11, R19 ;  /* 0x0000000b1c137223 */ /* 0x000fca0000000013 */
[----:B------:R2:W-:Y:S01]  /*25c0*/  @P4 STG.E desc[UR16][R156.64], R19 ;  /* 0x000000139c004986 */ /* 0x0005e2000c101910 */
[----:B------:R-:W-:Y:S05]  /*25d0*/  @!P1 BRA `(.L_x_34) ;  /* 0x0000000000049947 */ /* 0x000fea0003800000 */
[----:B------:R3:W5:Y:S02]  /*25e0*/  LDG.E.LTC128B R165, desc[UR16][R158.64] ;  /* 0x000000109ea57981 */ /* 0x000764000c1e1920 */
.L_x_34:
[----:B------:R-:W-:Y:S05]  /*25f0*/  BSYNC B1 ;  /* 0x0000000000017941 */ /* 0x000fea0003800000 */
.L_x_33:
[----:B------:R-:W-:Y:S01]  /*2600*/  UIADD3 UR8, UP0, UR10, 0x20, URZ ;  /* 0x000000200a087890 */ /* 0x000fe2000ff1e03f */
[----:B------:R-:W-:Y:S01]  /*2610*/  ISETP.GT.AND P2, PT, R164, 0x8, P2 ;  /* 0x00000008a400780c */ /* 0x000fe20001744270 */
[----:B-----5:R-:W-:Y:S01]  /*2620*/  FMUL R18, R165, R10 ;  /* 0x0000000aa5127220 */ /* 0x020fe20000400000 */
[----:B------:R-:W-:Y:S01]  /*2630*/  IADD3 R26, P4, R4, R152, RZ ;  /* 0x00000098041a7210 */ /* 0x000fe20007f9e0ff */
[----:B------:R-:W-:Y:S02]  /*2640*/  UIADD3.X UR9, URZ, UR11, URZ, UP0, !UPT ;  /* 0x0000000b3f097290 */ /* 0x000fe400087fe43f */
[----:B------:R-:W-:Y:S01]  /*2650*/  IADD3 R22, P5, R22, UR8, RZ ;  /* 0x0000000816167c10 */ /* 0x000fe2000ffbe0ff */
[----:B------:R-:W-:Y:S01]  /*2660*/  FFMA R161, R29, R11, R18 ;  /* 0x0000000b1da17223 */ /* 0x000fe20000000012 */
[----:B------:R-:W-:Y:S02]  /*2670*/  IMAD.X R27, R6, 0x1, R153, P4 ;  /* 0x00000001061b7824 */ /* 0x000fe400020e0699 */
[----:B------:R-:W-:-:S03]  /*2680*/  IADD3.X R23, R23, UR9, RZ, P5, !PT ;  /* 0x0000000917177c10 */ /* 0x000fc6000affe4ff */
[----:B------:R4:W-:Y:S04]  /*2690*/  @P1 STG.E desc[UR16][R26.64], R161 ;  /* 0x000000a11a001986 */ /* 0x0009e8000c101910 */
[----:B------:R-:W3:Y:S01]  /*26a0*/  @P2 LDG.E.LTC128B R165, desc[UR16][R22.64] ;  /* 0x0000001016a52981 */ /* 0x000ee2000c1e1920 */
[----:B--2---:R-:W-:Y:S01]  /*26b0*/  IADD3 R19, P1, R4, 0x20, RZ ;  /* 0x0000002004137810 */ /* 0x004fe20007f3e0ff */
[----:B------:R-:W-:Y:S01]  /*26c0*/  BSSY B1, `(.L_x_35) ;  /* 0x000000c000017945 */ /* 0x000fe20003800000 */
[----:B------:R-:W-:Y:S02]  /*26d0*/  ISETP.GT.AND P4, PT, R164, 0x8, P0 ;  /* 0x00000008a400780c */ /* 0x000fe40000784270 */
[----:B0-----:R-:W-:Y:S01]  /*26e0*/  IADD3 R20, P5, R19, R20, RZ ;  /* 0x0000001413147210 */ /* 0x001fe20007fbe0ff */
[----:B------:R-:W-:Y:S01]  /*26f0*/  IMAD.X R18, RZ, RZ, R6, P1 ;  /* 0x000000ffff127224 */ /* 0x000fe200008e0606 */
[----:B------:R-:W-:-:S03]  /*2700*/  IADD3 R28, P0, R154, UR8, RZ ;  /* 0x000000089a1c7c10 */ /* 0x000fc6000ff1e0ff */
[----:B------:R-:W-:Y:S02]  /*2710*/  IMAD.X R21, R18, 0x1, R21, P5 ;  /* 0x0000000112157824 */ /* 0x000fe400028e0615 */
[----:B---3--:R-:W-:-:S04]  /*2720*/  FMUL R29, R165, R10 ;  /* 0x0000000aa51d7220 */ /* 0x008fc80000400000 */
[----:B------:R-:W-:Y:S01]  /*2730*/  FFMA R167, R30, R11, R29 ;  /* 0x0000000b1ea77223 */ /* 0x000fe2000000001d */
[----:B------:R-:W-:-:S04]  /*2740*/  IADD3.X R29, R155, UR9, RZ, P0, !PT ;  /* 0x000000099b1d7c10 */ /* 0x000fc800087fe4ff */
[----:B------:R4:W-:Y:S01]  /*2750*/  @P2 STG.E desc[UR16][R20.64], R167 ;  /* 0x000000a714002986 */ /* 0x0009e2000c101910 */
[----:B------:R-:W-:Y:S05]  /*2760*/  @!P4 BRA `(.L_x_36) ;  /* 0x000000000004c947 */ /* 0x000fea0003800000 */
[----:B------:R0:W5:Y:S02]  /*2770*/  LDG.E.LTC128B R165, desc[UR16][R28.64] ;  /* 0x000000101ca57981 */ /* 0x000164000c1e1920 */
.L_x_36:
[----:B------:R-:W-:Y:S05]  /*2780*/  BSYNC B1 ;  /* 0x0000000000017941 */ /* 0x000fea0003800000 */
.L_x_35:
[----:B------:R-:W-:Y:S01]  /*2790*/  IADD3 R22, P2, R19, R152, RZ ;  /* 0x0000009813167210 */ /* 0x000fe20007f5e0ff */
[----:B----45:R-:W-:Y:S01]  /*27a0*/  FMUL R20, R165, R10 ;  /* 0x0000000aa5147220 */ /* 0x030fe20000400000 */
[C---:B------:R-:W-:Y:S01]  /*27b0*/  ISETP.GT.AND P1, PT, R5.reuse, 0x10, PT ;  /* 0x000000100500780c */ /* 0x040fe20003f24270 */
[----:B------:R-:W-:Y:S01]  /*27c0*/  BSSY B1, `(.L_x_37) ;  /* 0x000000b000017945 */ /* 0x000fe20003800000 */
[----:B------:R-:W-:Y:S01]  /*27d0*/  ISETP.GT.AND P0, PT, R5, 0x11, PT ;  /* 0x000000110500780c */ /* 0x000fe20003f04270 */
[----:B------:R-:W-:Y:S01]  /*27e0*/  FFMA R31, R31, R11, R20 ;  /* 0x0000000b1f1f7223 */ /* 0x000fe20000000014 */
[----:B------:R-:W-:Y:S01]  /*27f0*/  IMAD.X R23, R18, 0x1, R153, P2 ;  /* 0x0000000112177824 */ /* 0x000fe200010e0699 */
[----:B------:R-:W-:Y:S02]  /*2800*/  ISETP.GT.AND P5, PT, R164, RZ, P1 ;  /* 0x000000ffa400720c */ /* 0x000fe40000fa4270 */
[----:B0-----:R-:W-:Y:S02]  /*2810*/  IADD3 R28, P2, R24, UR10, RZ ;  /* 0x0000000a181c7c10 */ /* 0x001fe4000ff5e0ff */
[----:B------:R0:W-:Y:S01]  /*2820*/  @P4 STG.E desc[UR16][R22.64], R31 ;  /* 0x0000001f16004986 */ /* 0x0001e2000c101910 */
[----:B------:R-:W-:-:S02]  /*2830*/  IADD3 R20, P6, R156, R4, RZ ;  /* 0x000000049c147210 */ /* 0x000fc40007fde0ff */
[----:B------:R-:W-:-:S06]  /*2840*/  IADD3.X R29, R25, UR11, RZ, P2, !PT ;  /* 0x0000000b191d7c10 */ /* 0x000fcc00097fe4ff */
[----:B------:R-:W-:Y:S05]  /*2850*/  @!P5 BRA `(.L_x_38) ;  /* 0x000000000004d947 */ /* 0x000fea0003800000 */
[----:B------:R2:W5:Y:S02]  /*2860*/  LDG.E.LTC128B R165, desc[UR16][R28.64] ;  /* 0x000000101ca57981 */ /* 0x000564000c1e1920 */
.L_x_38:
[----:B------:R-:W-:Y:S05]  /*2870*/  BSYNC B1 ;  /* 0x0000000000017941 */ /* 0x000fea0003800000 */
.L_x_37:
[----:B0----5:R-:W-:Y:S01]  /*2880*/  FMUL R23, R165, R10 ;  /* 0x0000000aa5177220 */ /* 0x021fe20000400000 */
[----:B------:R-:W-:Y:S01]  /*2890*/  IMAD.X R21, R157, 0x1, R6, P6 ;  /* 0x000000019d157824 */ /* 0x000fe200030e0606 */
[----:B------:R-:W-:Y:S01]  /*28a0*/  ISETP.GT.AND P2, PT, R164, RZ, P0 ;  /* 0x000000ffa400720c */ /* 0x000fe20000744270 */
[----:B------:R-:W-:Y:S01]  /*28b0*/  BSSY B1, `(.L_x_39) ;  /* 0x0000008000017945 */ /* 0x000fe20003800000 */
[----:B------:R-:W-:Y:S01]  /*28c0*/  FFMA R23, R32, R11, R23 ;  /* 0x0000000b20177223 */ /* 0x000fe20000000017 */
[----:B------:R-:W-:Y:S02]  /*28d0*/  IADD3 R30, P6, R158, UR10, RZ ;  /* 0x0000000a9e1e7c10 */ /* 0x000fe4000ffde0ff */
[----:B------:R-:W-:Y:S02]  /*28e0*/  IADD3 R22, P4, R26, R4, RZ ;  /* 0x000000041a167210 */ /* 0x000fe40007f9e0ff */
[----:B------:R0:W-:Y:S01]  /*28f0*/  @P5 STG.E desc[UR16][R20.64], R23 ;  /* 0x0000001714005986 */ /* 0x0001e2000c101910 */
[----:B------:R-:W-:-:S05]  /*2900*/  IADD3.X R31, R159, UR11, RZ, P6, !PT ;  /* 0x0000000b9f1f7c10 */ /* 0x000fca000b7fe4ff */
[----:B------:R-:W-:Y:S05]  /*2910*/  @!P2 BRA `(.L_x_40) ;  /* 0x000000000004a947 */ /* 0x000fea0003800000 */
[----:B------:R3:W5:Y:S02]  /*2920*/  LDG.E.LTC128B R165, desc[UR16][R30.64] ;  /* 0x000000101ea57981 */ /* 0x000764000c1e1920 */
.L_x_40:
[----:B------:R-:W-:Y:S05]  /*2930*/  BSYNC B1 ;  /* 0x0000000000017941 */ /* 0x000fea0003800000 */
.L_x_39:
[----:B-----5:R-:W-:Y:S01]  /*2940*/  FMUL R32, R165, R10 ;  /* 0x0000000aa5207220 */ /* 0x020fe20000400000 */
[----:B0-----:R-:W-:Y:S01]  /*2950*/  IMAD.X R23, R27, 0x1, R6, P4 ;  /* 0x000000011b177824 */ /* 0x001fe200020e0606 */
[----:B------:R-:W-:Y:S01]  /*2960*/  ISETP.GT.AND P1, PT, R164, 0x8, P1 ;  /* 0x00000008a400780c */ /* 0x000fe20000f24270 */
        /* <DEDUP_REMOVED lines=8> */
.L_x_42:
[----:B------:R-:W-:Y:S05]  /*29f0*/  BSYNC B1 ;  /* 0x0000000000017941 */ /* 0x000fea0003800000 */
.L_x_41:
[----:B----45:R-:W-:Y:S01]  /*2a00*/  FMUL R25, R165, R10 ;  /* 0x0000000aa5197220 */ /* 0x030fe20000400000 */
[----:B0-----:R-:W-:Y:S01]  /*2a10*/  IMAD.X R33, R18, 0x1, R157, P5 ;  /* 0x0000000112217824 */ /* 0x001fe200028e069d */
[----:B------:R-:W-:Y:S01]  /*2a20*/  ISETP.GT.AND P2, PT, R164, 0x8, P0 ;  /* 0x00000008a400780c */ /* 0x000fe20000744270 */
[----:B------:R-:W-:Y:S01]  /*2a30*/  BSSY B1, `(.L_x_43) ;  /* 0x0000007000017945 */ /* 0x000fe20003800000 */
[----:B------:R-:W-:Y:S01]  /*2a40*/  FFMA R153, R34, R11, R25 ;  /* 0x0000000b22997223 */ /* 0x000fe20000000019 */
[----:B------:R-:W-:-:S04]  /*2a50*/  IADD3 R24, P0, R158, UR8, RZ ;  /* 0x000000089e187c10 */ /* 0x000fc8000ff1e0ff */
[----:B------:R0:W-:Y:S01]  /*2a60*/  @P1 STG.E desc[UR16][R32.64], R153 ;  /* 0x0000009920001986 */ /* 0x0001e2000c101910 */
[----:B------:R-:W-:-:S05]  /*2a70*/  IADD3.X R25, R159, UR9, RZ, P0, !PT ;  /* 0x000000099f197c10 */ /* 0x000fca00087fe4ff */
[----:B------:R-:W-:Y:S05]  /*2a80*/  @!P2 BRA `(.L_x_44) ;  /* 0x000000000004a947 */ /* 0x000fea0003800000 */
[----:B------:R4:W5:Y:S02]  /*2a90*/  LDG.E.LTC128B R165, desc[UR16][R24.64] ;  /* 0x0000001018a57981 */ /* 0x000964000c1e1920 */
.L_x_44:
[----:B------:R-:W-:Y:S05]  /*2aa0*/  BSYNC B1 ;  /* 0x0000000000017941 */ /* 0x000fea0003800000 */
.L_x_43:
[----:B------:R-:W-:Y:S01]  /*2ab0*/  IADD3 R26, P5, R19, R26, RZ ;  /* 0x0000001a131a7210 */ /* 0x000fe20007fbe0ff */
[----:B----45:R-:W-:Y:S01]  /*2ac0*/  FMUL R24, R165, R10 ;  /* 0x0000000aa5187220 */ /* 0x030fe20000400000 */
[----:B------:R-:W-:Y:S01]  /*2ad0*/  ISETP.GT.AND P1, PT, R5, 0x18, PT ;  /* 0x000000180500780c */ /* 0x000fe20003f24270 */
[----:B------:R-:W-:Y:S01]  /*2ae0*/  BSSY B1, `(.L_x_45) ;  /* 0x000000b000017945 */ /* 0x000fe20003800000 */
[----:B0-----:R-:W-:Y:S01]  /*2af0*/  IADD3 R32, P6, R28, UR10, RZ ;  /* 0x0000000a1c207c10 */ /* 0x001fe2000ffde0ff */
[----:B------:R-:W-:Y:S01]  /*2b00*/  FFMA R35, R35, R11, R24 ;  /* 0x0000000b23237223 */ /* 0x000fe20000000018 */
[----:B------:R-:W-:Y:S01]  /*2b10*/  IMAD.X R27, R18, 0x1, R27, P5 ;  /* 0x00000001121b7824 */ /* 0x000fe200028e061b */
[----:B------:R-:W-:Y:S02]  /*2b20*/  ISETP.GT.AND P4, PT, R164, RZ, P1 ;  /* 0x000000ffa400720c */ /* 0x000fe40000f84270 */
[----:B------:R-:W-:Y:S02]  /*2b30*/  ISETP.GT.AND P0, PT, R5, 0x19, PT ;  /* 0x000000190500780c */ /* 0x000fe40003f04270 */
[----:B------:R0:W-:Y:S01]  /*2b40*/  @P2 STG.E desc[UR16][R26.64], R35 ;  /* 0x000000231a002986 */ /* 0x0001e2000c101910 */
[----:B------:R-:W-:-:S02]  /*2b50*/  IADD3 R24, P5, R20, R4, RZ ;  /* 0x0000000414187210 */ /* 0x000fc40007fbe0ff */
[----:B------:R-:W-:-:S06]  /*2b60*/  IADD3.X R33, R29, UR11, RZ, P6, !PT ;  /* 0x0000000b1d217c10 */ /* 0x000fcc000b7fe4ff */
[----:B------:R-:W-:Y:S05]  /*2b70*/  @!P4 BRA `(.L_x_46) ;  /* 0x000000000004c947 */ /* 0x000fea0003800000 */
[----:B------:R4:W5:Y:S02]  /*2b80*/  LDG.E.LTC128B R165, desc[UR16][R32.64] ;  /* 0x0000001020a57981 */ /* 0x000964000c1e1920 */
.L_x_46:
[----:B------:R-:W-:Y:S05]  /*2b90*/  BSYNC B1 ;  /* 0x0000000000017941 */ /* 0x000fea0003800000 */
.L_x_45:
        /* <DEDUP_REMOVED lines=11> */
.L_x_48:
[----:B------:R-:W-:Y:S05]  /*2c50*/  BSYNC B1 ;  /* 0x0000000000017941 */ /* 0x000fea0003800000 */
.L_x_47:
[----:B-----5:R-:W-:Y:S01]  /*2c60*/  FMUL R36, R165, R10 ;  /* 0x0000000aa5247220 */ /* 0x020fe20000400000 */
[----:B0-----:R-:W-:Y:S01]  /*2c70*/  IMAD.X R27, R23, 0x1, R6, P5 ;  /* 0x00000001171b7824 */ /* 0x001fe200028e0606 */
[----:B------:R-:W-:Y:S01]  /*2c80*/  ISETP.GT.AND P1, PT, R164, 0x8, P1 ;  /* 0x00000008a400780c */ /* 0x000fe20000f24270 */
[----:B------:R-:W-:Y:S01]  /*2c90*/  BSSY B1, `(.L_x_49) ;  /* 0x0000008000017945 */ /* 0x000fe20003800000 */
[----:B------:R-:W-:Y:S01]  /*2ca0*/  FFMA R37, R37, R11, R36 ;  /* 0x0000000b25257223 */ /* 0x000fe20000000024 */
[----:B--2---:R-:W-:Y:S02]  /*2cb0*/  IADD3 R28, P4, R28, UR8, RZ ;  /* 0x000000081c1c7c10 */ /* 0x004fe4000ff9e0ff */
[----:B------:R-:W-:Y:S02]  /*2cc0*/  IADD3 R36, P5, R20, R19, RZ ;  /* 0x0000001314247210 */ /* 0x000fe40007fbe0ff */
[----:B------:R0:W-:Y:S01]  /*2cd0*/  @P2 STG.E desc[UR16][R26.64], R37 ;  /* 0x000000251a002986 */ /* 0x0001e2000c101910 */
[----:B------:R-:W-:-:S05]  /*2ce0*/  IADD3.X R29, R29, UR9, RZ, P4, !PT ;  /* 0x000000091d1d7c10 */ /* 0x000fca000a7fe4ff */
[----:B------:R-:W-:Y:S05]  /*2cf0*/  @!P1 BRA `(.L_x_50) ;  /* 0x0000000000049947 */ /* 0x000fea0003800000 */
[----:B------:R2:W5:Y:S02]  /*2d00*/  LDG.E.LTC128B R165, desc[UR16][R28.64] ;  /* 0x000000101ca57981 */ /* 0x000564000c1e1920 */
.L_x_50:
[----:B------:R-:W-:Y:S05]  /*2d10*/  BSYNC B1 ;  /* 0x0000000000017941 */ /* 0x000fea0003800000 */
.L_x_49:
[----:B--2--5:R-:W-:Y:S01]  /*2d20*/  FMUL R29, R165, R10 ;  /* 0x0000000aa51d7220 */ /* 0x024fe20000400000 */
        /* <DEDUP_REMOVED lines=9> */
.L_x_52:
[----:B------:R-:W-:Y:S05]  /*2dc0*/  BSYNC B1 ;  /* 0x0000000000017941 */ /* 0x000fea0003800000 */
.L_x_51:
[----:B------:R-:W-:Y:S01]  /*2dd0*/  IADD3 R22, P5, R22, R19, RZ ;  /* 0x0000001316167210 */ /* 0x000fe20007fbe0ff */
[----:B--2--5:R-:W-:Y:S01]  /*2de0*/  FMUL R20, R165, R10 ;  /* 0x0000000aa5147220 */ /* 0x024fe20000400000 */
[----:B------:R-:W-:Y:S01]  /*2df0*/  ISETP.GT.AND P1, PT, R5, 0x20, PT ;  /* 0x000000200500780c */ /* 0x000fe20003f24270 */
[----:B------:R-:W-:Y:S01]  /*2e00*/  BSSY B1, `(.L_x_53) ;  /* 0x000000b000017945 */ /* 0x000fe20003800000 */
[----:B------:R-:W-:Y:S01]  /*2e10*/  IADD3 R28, P6, R32, UR10, RZ ;  /* 0x0000000a201c7c10 */ /* 0x000fe2000ffde0ff */
[----:B------:R-:W-:Y:S01]  /*2e20*/  FFMA R39, R39, R11, R20 ;  /* 0x0000000b27277223 */ /* 0x000fe20000000014 */
[----:B------:R-:W-:Y:S01]  /*2e30*/  IMAD.X R23, R23, 0x1, R18, P5 ;  /* 0x0000000117177824 */ /* 0x000fe200028e0612 */
[----:B------:R-:W-:Y:S02]  /*2e40*/  ISETP.GT.AND P4, PT, R164, RZ, P1 ;  /* 0x000000ffa400720c */ /* 0x000fe40000f84270 */
[----:B------:R-:W-:Y:S02]  /*2e50*/  ISETP.GT.AND P0, PT, R5, 0x21, PT ;  /* 0x000000210500780c */ /* 0x000fe40003f04270 */
[----:B------:R2:W-:Y:S01]  /*2e60*/  @P2 STG.E desc[UR16][R22.64], R39 ;  /* 0x0000002716002986 */ /* 0x0005e2000c101910 */
[----:B------:R-:W-:-:S02]  /*2e70*/  IADD3 R20, P5, R24, R4, RZ ;  /* 0x0000000418147210 */ /* 0x000fc40007fbe0ff */
[----:B0-----:R-:W-:-:S06]  /*2e80*/  IADD3.X R29, R33, UR11, RZ, P6, !PT ;  /* 0x0000000b211d7c10 */ /* 0x001fcc000b7fe4ff */
[----:B------:R-:W-:Y:S05]  /*2e90*/  @!P4 BRA `(.L_x_54) ;  /* 0x000000000004c947 */ /* 0x000fea0003800000 */
[----:B------:R0:W5:Y:S02]  /*2ea0*/  LDG.E.LTC128B R165, desc[UR16][R28.64] ;  /* 0x000000101ca57981 */ /* 0x000164000c1e1920 */
.L_x_54:
[----:B------:R-:W-:Y:S05]  /*2eb0*/  BSYNC B1 ;  /* 0x0000000000017941 */ /* 0x000fea0003800000 */
.L_x_53:
[----:B--2--5:R-:W-:Y:S01]  /*2ec0*/  FMUL R23, R165, R10 ;  /* 0x0000000aa5177220 */ /* 0x024fe20000400000 */
[----:B------:R-:W-:Y:S01]  /*2ed0*/  IMAD.X R21, R25, 0x1, R6, P5 ;  /* 0x0000000119157824 */ /* 0x000fe200028e0606 */
[----:B------:R-:W-:Y:S01]  /*2ee0*/  ISETP.GT.AND P2, PT, R164, RZ, P0 ;  /* 0x000000ffa400720c */ /* 0x000fe20000744270 */
[----:B------:R-:W-:Y:S01]  /*2ef0*/  BSSY B1, `(.L_x_55) ;  /* 0x0000008000017945 */ /* 0x000fe20003800000 */
[----:B------:R-:W-:Y:S01]  /*2f00*/  FFMA R23, R40, R11, R23 ;  /* 0x0000000b28177223 */ /* 0x000fe20000000017 */
[----:B---3--:R-:W-:Y:S02]  /*2f10*/  IADD3 R30, P6, R34, UR10, RZ ;  /* 0x0000000a221e7c10 */ /* 0x008fe4000ffde0ff */
[----:B------:R-:W-:Y:S02]  /*2f20*/  IADD3 R22, P5, R26, R4, RZ ;  /* 0x000000041a167210 */ /* 0x000fe40007fbe0ff */
[----:B------:R2:W-:Y:S01]  /*2f30*/  @P4 STG.E desc[UR16][R20.64], R23 ;  /* 0x0000001714004986 */ /* 0x0005e2000c101910 */
[----:B------:R-:W-:-:S05]  /*2f40*/  IADD3.X R31, R35, UR11, RZ, P6, !PT ;  /* 0x0000000b231f7c10 */ /* 0x000fca000b7fe4ff */
[----:B------:R-:W-:Y:S05]  /*2f50*/  @!P2 BRA `(.L_x_56) ;  /* 0x000000000004a947 */ /* 0x000fea0003800000 */
[----:B------:R3:W5:Y:S02]  /*2f60*/  LDG.E.LTC128B R165, desc[UR16][R30.64] ;  /* 0x000000101ea57981 */ /* 0x000764000c1e1920 */
.L_x_56:
[----:B------:R-:W-:Y:S05]  /*2f70*/  BSYNC B1 ;  /* 0x0000000000017941 */ /* 0x000fea0003800000 */
.L_x_55:
[----:B-----5:R-:W-:Y:S01]  /*2f80*/  FMUL R36, R165, R10 ;  /* 0x0000000aa5247220 */ /* 0x020fe20000400000 */
[----:B--2---:R-:W-:Y:S01]  /*2f90*/  IMAD.X R23, R27, 0x1, R6, P5 ;  /* 0x000000011b177824 */ /* 0x004fe200028e0606 */
[----:B------:R-:W-:Y:S01]  /*2fa0*/  ISETP.GT.AND P1, PT, R164, 0x8, P1 ;  /* 0x00000008a400780c */ /* 0x000fe20000f24270 */
[----:B------:R-:W-:Y:S01]  /*2fb0*/  BSSY B1, `(.L_x_57) ;  /* 0x0000008000017945 */ /* 0x000fe20003800000 */
[----:B------:R-:W-:Y:S01]  /*2fc0*/  FFMA R41, R41, R11, R36 ;  /* 0x0000000b29297223 */ /* 0x000fe20000000024 */
[----:B----4-:R-:W-:Y:S02]  /*2fd0*/  IADD3 R32, P4, R32, UR8, RZ ;  /* 0x0000000820207c10 */ /* 0x010fe4000ff9e0ff */
[----:B------:R-:W-:Y:S02]  /*2fe0*/  IADD3 R36, P5, R24, R19, RZ ;  /* 0x0000001318247210 */ /* 0x000fe40007fbe0ff */
[----:B------:R2:W-:Y:S01]  /*2ff0*/  @P2 STG.E desc[UR16][R22.64], R41 ;  /* 0x0000002916002986 */ /* 0x0005e2000c101910 */
[----:B------:R-:W-:-:S05]  /*3000*/  IADD3.X R33, R33, UR9, RZ, P4, !PT ;  /* 0x0000000921217c10 */ /* 0x000fca000a7fe4ff */
[----:B------:R-:W-:Y:S05]  /*3010*/  @!P1 BRA `(.L_x_58) ;  /* 0x0000000000049947 */ /* 0x000fea0003800000 */
[----:B------:R4:W5:Y:S02]  /*3020*/  LDG.E.LTC128B R165, desc[UR16][R32.64] ;  /* 0x0000001020a57981 */ /* 0x000964000c1e1920 */
.L_x_58:
[----:B------:R-:W-:Y:S05]  /*3030*/  BSYNC B1 ;  /* 0x0000000000017941 */ /* 0x000fea0003800000 */
.L_x_57:
[----:B----45:R-:W-:Y:S01]  /*3040*/  FMUL R33, R165, R10 ;  /* 0x0000000aa5217220 */ /* 0x030fe20000400000 */
[----:B------:R-:W-:Y:S01]  /*3050*/  IMAD.X R37, R25, 0x1, R18, P5 ;  /* 0x0000000119257824 */ /* 0x000fe200028e0612 */
        /* <DEDUP_REMOVED lines=8> */
.L_x_60:
[----:B------:R-:W-:Y:S05]  /*30e0*/  BSYNC B1 ;  /* 0x0000000000017941 */ /* 0x000fea0003800000 */
.L_x_59:
[----:B------:R-:W-:Y:S01]  /*30f0*/  IADD3 R26, P5, R26, R19, RZ ;  /* 0x000000131a1a7210 */ /* 0x000fe20007fbe0ff */
[----:B0----5:R-:W-:Y:S01]  /*3100*/  FMUL R24, R165, R10 ;  /* 0x0000000aa5187220 */ /* 0x021fe20000400000 */
        /* <DEDUP_REMOVED lines=9> */
[----:B----4-:R-:W-:-:S06]  /*31a0*/  IADD3.X R33, R29, UR11, RZ, P6, !PT ;  /* 0x0000000b1d217c10 */ /* 0x010fcc000b7fe4ff */
[----:B------:R-:W-:Y:S05]  /*31b0*/  @!P4 BRA `(.L_x_62) ;  /* 0x000000000004c947 */ /* 0x000fea0003800000 */
[----:B------:R4:W5:Y:S02]  /*31c0*/  LDG.E.LTC128B R165, desc[UR16][R32.64] ;  /* 0x0000001020a57981 */ /* 0x000964000c1e1920 */
.L_x_62:
[----:B------:R-:W-:Y:S05]  /*31d0*/  BSYNC B1 ;  /* 0x0000000000017941 */ /* 0x000fea0003800000 */
.L_x_61:
        /* <DEDUP_REMOVED lines=11> */
.L_x_64:
[----:B------:R-:W-:Y:S05]  /*3290*/  BSYNC B1 ;  /* 0x0000000000017941 */ /* 0x000fea0003800000 */
.L_x_63:
        /* <DEDUP_REMOVED lines=11> */
.L_x_66:
[----:B------:R-:W-:Y:S05]  /*3350*/  BSYNC B1 ;  /* 0x0000000000017941 */ /* 0x000fea0003800000 */
.L_x_65:
[----:B0----5:R-:W-:Y:S01]  /*3360*/  FMUL R29, R165, R10 ;  /* 0x0000000aa51d7220 */ /* 0x021fe20000400000 */
        /* <DEDUP_REMOVED lines=9> */
.L_x_68:
[----:B------:R-:W-:Y:S05]  /*3400*/  BSYNC B1 ;  /* 0x0000000000017941 */ /* 0x000fea0003800000 */
.L_x_67:
[----:B0-----:R-:W-:Y:S01]  /*3410*/  IADD3 R20, P5, R22, R19, RZ ;  /* 0x0000001316147210 */ /* 0x001fe20007fbe0ff */
[----:B-----5:R-:W-:Y:S01]  /*3420*/  FMUL R28, R165, R10 ;  /* 0x0000000aa51c7220 */ /* 0x020fe20000400000 */
[----:B------:R-:W-:Y:S01]  /*3430*/  ISETP.GT.AND P1, PT, R5, 0x30, PT ;  /* 0x000000300500780c */ /* 0x000fe20003f24270 */
[----:B------:R-:W-:Y:S01]  /*3440*/  BSSY B1, `(.L_x_69) ;  /* 0x000000b000017945 */ /* 0x000fe20003800000 */
[----:B--2---:R-:W-:Y:S01]  /*3450*/  IADD3 R22, P6, R32, UR10, RZ ;  /* 0x0000000a20167c10 */ /* 0x004fe2000ffde0ff */
        /* <DEDUP_REMOVED lines=9> */
.L_x_70:
[----:B------:R-:W-:Y:S05]  /*34f0*/  BSYNC B1 ;  /* 0x0000000000017941 */ /* 0x000fea0003800000 */
.L_x_69:
[----:B0----5:R-:W-:Y:S01]  /*3500*/  FMUL R21, R165, R10 ;  /* 0x0000000aa5157220 */ /* 0x021fe20000400000 */
[----:B------:R-:W-:Y:S01]  /*3510*/  IMAD.X R29, R25, 0x1, R6, P5 ;  /* 0x00000001191d7824 */ /* 0x000fe200028e0606 */
[----:B------:R-:W-:Y:S01]  /*3520*/  ISETP.GT.AND P2, PT, R164, RZ, P0 ;  /* 0x000000ffa400720c */ /* 0x000fe20000744270 */
[----:B------:R-:W-:Y:S01]  /*3530*/  BSSY B1, `(.L_x_71) ;  /* 0x0000008000017945 */ /* 0x000fe20003800000 */
[----:B---3--:R-:W-:Y:S01]  /*3540*/  FFMA R31, R48, R11, R21 ;  /* 0x0000000b301f7223 */ /* 0x008fe20000000015 */
[----:B------:R-:W-:Y:S02]  /*3550*/  IADD3 R20, P6, R34, UR10, RZ ;  /* 0x0000000a22147c10 */ /* 0x000fe4000ffde0ff */
[----:B------:R-:W-:Y:S02]  /*3560*/  IADD3 R30, P5, R26, R4, RZ ;  /* 0x000000041a1e7210 */ /* 0x000fe40007fbe0ff */
[----:B------:R0:W-:Y:S01]  /*3570*/  @P4 STG.E desc[UR16][R28.64], R31 ;  /* 0x0000001f1c004986 */ /* 0x0001e2000c101910 */
[----:B------:R-:W-:-:S05]  /*3580*/  IADD3.X R21, R35, UR11, RZ, P6, !PT ;  /* 0x0000000b23157c10 */ /* 0x000fca000b7fe4ff */
[----:B------:R-:W-:Y:S05]  /*3590*/  @!P2 BRA `(.L_x_72) ;  /* 0x000000000004a947 */ /* 0x000fea0003800000 */
[----:B------:R3:W5:Y:S02]  /*35a0*/  LDG.E.LTC128B R165, desc[UR16][R20.64] ;  /* 0x0000001014a57981 */ /* 0x000764000c1e1920 */
.L_x_72:
[----:B------:R-:W-:Y:S05]  /*35b0*/  BSYNC B1 ;  /* 0x0000000000017941 */ /* 0x000fea0003800000 */
.L_x_71:
[----:B-----5:R-:W-:Y:S01]  /*35c0*/  FMUL R36, R165, R10 ;  /* 0x0000000aa5247220 */ /* 0x020fe20000400000 */
[----:B0-----:R-:W-:Y:S01]  /*35d0*/  IMAD.X R31, R27, 0x1, R6, P5 ;  /* 0x000000011b1f7824 */ /* 0x001fe200028e0606 */
        /* <DEDUP_REMOVED lines=9> */
.L_x_74:
[----:B------:R-:W-:Y:S05]  /*3670*/  BSYNC B1 ;  /* 0x0000000000017941 */ /* 0x000fea0003800000 */
.L_x_73:
        /* <DEDUP_REMOVED lines=10> */
.L_x_76:
[----:B------:R-:W-:Y:S05]  /*3720*/  BSYNC B1 ;  /* 0x0000000000017941 */ /* 0x000fea0003800000 */
.L_x_75:
[----:B0-----:R-:W-:Y:S01]  /*3730*/  IADD3 R24, P5, R26, R19, RZ ;  /* 0x000000131a187210 */ /* 0x001fe20007fbe0ff */
[----:B-----5:R-:W-:Y:S01]  /*3740*/  FMUL R32, R165, R10 ;  /* 0x0000000aa5207220 */ /* 0x020fe20000400000 */
        /* <DEDUP_REMOVED lines=12> */
.L_x_78:
[----:B------:R-:W-:Y:S05]  /*3810*/  BSYNC B1 ;  /* 0x0000000000017941 */ /* 0x000fea0003800000 */
.L_x_77:
[----:B0----5:R-:W-:Y:S01]  /*3820*/  FMUL R25, R165, R10 ;  /* 0x0000000aa5197220 */ /* 0x021fe20000400000 */
[----:B----4-:R-:W-:Y:S01]  /*3830*/  IMAD.X R33, R29, 0x1, R6, P5 ;  /* 0x000000011d217824 */ /* 0x010fe200028e0606 */
        /* <DEDUP_REMOVED lines=9> */
.L_x_80:
[----:B------:R-:W-:Y:S05]  /*38d0*/  BSYNC B1 ;  /* 0x0000000000017941 */ /* 0x000fea0003800000 */
.L_x_79:
        /* <DEDUP_REMOVED lines=11> */
.L_x_82:
[----:B------:R-:W-:Y:S05]  /*3990*/  BSYNC B1 ;  /* 0x0000000000017941 */ /* 0x000fea0003800000 */
.L_x_81:
[----:B--2--5:R-:W-:Y:S01]  /*39a0*/  FMUL R23, R165, R10 ;  /* 0x0000000aa5177220 */ /* 0x024fe20000400000 */
[----:B------:R-:W-:Y:S01]  /*39b0*/  IMAD.X R37, R29, 0x1, R18, P5 ;  /* 0x000000011d257824 */ /* 0x000fe200028e0612 */
[----:B------:R-:W-:Y:S01]  /*39c0*/  ISETP.GT.AND P2, PT, R164, 0x8, P0 ;  /* 0x00000008a400780c */ /* 0x000fe20000744270 */
[----:B------:R-:W-:Y:S01]  /*39d0*/  BSSY B1, `(.L_x_83) ;  /* 0x0000007000017945 */ /* 0x000fe20003800000 */
[----:B------:R-:W-:Y:S01]  /*39e0*/  FFMA R23, R54, R11, R23 ;  /* 0x0000000b36177223 */ /* 0x000fe20000000017 */
[----:B---3--:R-:W-:-:S04]  /*39f0*/  IADD3 R20, P0, R20, UR8, RZ ;  /* 0x0000000814147c10 */ /* 0x008fc8000ff1e0ff */
[----:B------:R2:W-:Y:S01]  /*3a00*/  @P1 STG.E desc[UR16][R36.64], R23 ;  /* 0x0000001724001986 */ /* 0x0005e2000c101910 */
[----:B------:R-:W-:-:S05]  /*3a10*/  IADD3.X R21, R21, UR9, RZ, P0, !PT ;  /* 0x0000000915157c10 */ /* 0x000fca00087fe4ff */
[----:B------:R-:W-:Y:S05]  /*3a20*/  @!P2 BRA `(.L_x_84) ;  /* 0x000000000004a947 */ /* 0x000fea0003800000 */
[----:B------:R3:W5:Y:S02]  /*3a30*/  LDG.E.LTC128B R165, desc[UR16][R20.64] ;  /* 0x0000001014a57981 */ /* 0x000764000c1e1920 */
.L_x_84:
[----:B------:R-:W-:Y:S05]  /*3a40*/  BSYNC B1 ;  /* 0x0000000000017941 */ /* 0x000fea0003800000 */
.L_x_83:
[----:B---3--:R-:W-:Y:S01]  /*3a50*/  IADD3 R20, P5, R30, R19, RZ ;  /* 0x000000131e147210 */ /* 0x008fe20007fbe0ff */
[----:B-----5:R-:W-:Y:S01]  /*3a60*/  FMUL R22, R165, R10 ;  /* 0x0000000aa5167220 */ /* 0x020fe20000400000 */
[C---:B------:R-:W-:Y:S01]  /*3a70*/  ISETP.GT.AND P1, PT, R5.reuse, 0x40, PT ;  /* 0x000000400500780c */ /* 0x040fe20003f24270 */
[----:B------:R-:W-:Y:S01]  /*3a80*/  BSSY B1, `(.L_x_85) ;  /* 0x000000b000017945 */ /* 0x000fe20003800000 */
[----:B------:R-:W-:Y:S01]  /*3a90*/  ISETP.GT.AND P0, PT, R5, 0x41, PT ;  /* 0x000000410500780c */ /* 0x000fe20003f04270 */
[----:B------:R-:W-:Y:S01]  /*3aa0*/  FFMA R55, R55, R11, R22 ;  /* 0x0000000b37377223 */ /* 0x000fe20000000016 */
[----:B------:R-:W-:Y:S01]  /*3ab0*/  IMAD.X R21, R31, 0x1, R18, P5 ;  /* 0x000000011f157824 */ /* 0x000fe200028e0612 */
[----:B------:R-:W-:Y:S02]  /*3ac0*/  ISETP.GT.AND P4, PT, R164, RZ, P1 ;  /* 0x000000ffa400720c */ /* 0x000fe40000f84270 */
[----:B------:R-:W-:Y:S02]  /*3ad0*/  IADD3 R22, P6, R26, UR10, RZ ;  /* 0x0000000a1a167c10 */ /* 0x000fe4000ffde0ff */
[----:B------:R3:W-:Y:S01]  /*3ae0*/  @P2 STG.E desc[UR16][R20.64], R55 ;  /* 0x0000003714002986 */ /* 0x0007e2000c101910 */
[----:B------:R-:W-:-:S02]  /*3af0*/  IADD3 R28, P5, R32, R4, RZ ;  /* 0x00000004201c7210 */ /* 0x000fc40007fbe0ff */
[----:B--2---:R-:W-:-:S06]  /*3b00*/  IADD3.X R23, R27, UR11, RZ, P6, !PT ;  /* 0x0000000b1b177c10 */ /* 0x004fcc000b7fe4ff */
[----:B------:R-:W-:Y:S05]  /*3b10*/  @!P4 BRA `(.L_x_86) ;  /* 0x000000000004c947 */ /* 0x000fea0003800000 */
[----:B------:R2:W5:Y:S02]  /*3b20*/  LDG.E.LTC128B R165, desc[UR16][R22.64] ;  /* 0x0000001016a57981 */ /* 0x000564000c1e1920 */
.L_x_86:
[----:B------:R-:W-:Y:S05]  /*3b30*/  BSYNC B1 ;  /* 0x0000000000017941 */ /* 0x000fea0003800000 */
.L_x_85:
[----:B---3-5:R-:W-:Y:S01]  /*3b40*/  FMUL R21, R165, R10 ;  /* 0x0000000aa5157220 */ /* 0x028fe20000400000 */
        /* <DEDUP_REMOVED lines=10> */
.L_x_88:
[----:B------:R-:W-:Y:S05]  /*3bf0*/  BSYNC B1 ;  /* 0x0000000000017941 */ /* 0x000fea0003800000 */
.L_x_87:
[----:B-----5:R-:W-:Y:S01]  /*3c00*/  FMUL R36, R165, R10 ;  /* 0x0000000aa5247220 */ /* 0x020fe20000400000 */
[----:B---3--:R-:W-:Y:S01]  /*3c10*/  IMAD.X R31, R35, 0x1, R6, P5 ;  /* 0x00000001231f7824 */ /* 0x008fe200028e0606 */
        /* <DEDUP_REMOVED lines=9> */
.L_x_90:
[----:B------:R-:W-:Y:S05]  /*3cb0*/  BSYNC B1 ;  /* 0x0000000000017941 */ /* 0x000fea0003800000 */
.L_x_89:
[----:B0----5:R-:W-:Y:S01]  /*3cc0*/  FMUL R27, R165, R10 ;  /* 0x0000000aa51b7220 */ /* 0x021fe20000400000 */
[----:B------:R-:W-:Y:S01]  /*3cd0*/  IMAD.X R37, R33, 0x1, R18, P5 ;  /* 0x0000000121257824 */ /* 0x000fe200028e0612 */
[----:B------:R-:W-:Y:S01]  /*3ce0*/  ISETP.GT.AND P2, PT, R164, 0x8, P0 ;  /* 0x00000008a400780c */ /* 0x000fe20000744270 */
[----:B------:R-:W-:Y:S01]  /*3cf0*/  BSSY B1, `(.L_x_91) ;  /* 0x0000007000017945 */ /* 0x000fe20003800000 */
[----:B------:R-:W-:Y:S01]  /*3d00*/  FFMA R27, R58, R11, R27 ;  /* 0x0000000b3a1b7223 */ /* 0x000fe2000000001b */
[----:B----4-:R-:W-:-:S04]  /*3d10*/  IADD3 R24, P0, R24, UR8, RZ ;  /* 0x0000000818187c10 */ /* 0x010fc8000ff1e0ff */
[----:B------:R0:W-:Y:S01]  /*3d20*/  @P1 STG.E desc[UR16][R36.64], R27 ;  /* 0x0000001b24001986 */ /* 0x0001e2000c101910 */
[----:B------:R-:W-:-:S05]  /*3d30*/  IADD3.X R25, R25, UR9, RZ, P0, !PT ;  /* 0x0000000919197c10 */ /* 0x000fca00087fe4ff */
[----:B------:R-:W-:Y:S05]  /*3d40*/  @!P2 BRA `(.L_x_92) ;  /* 0x000000000004a947 */ /* 0x000fea0003800000 */
[----:B------:R4:W5:Y:S02]  /*3d50*/  LDG.E.LTC128B R165, desc[UR16][R24.64] ;  /* 0x0000001018a57981 */ /* 0x000964000c1e1920 */
.L_x_92:
[----:B------:R-:W-:Y:S05]  /*3d60*/  BSYNC B1 ;  /* 0x0000000000017941 */ /* 0x000fea0003800000 */
.L_x_91:
[----:B----4-:R-:W-:Y:S01]  /*3d70*/  IADD3 R24, P5, R34, R19, RZ ;  /* 0x0000001322187210 */ /* 0x010fe20007fbe0ff */
        /* <DEDUP_REMOVED lines=10> */
[----:B0-----:R-:W-:-:S06]  /*3e20*/  IADD3.X R27, R23, UR11, RZ, P6, !PT ;  /* 0x0000000b171b7c10 */ /* 0x001fcc000b7fe4ff */
[----:B------:R-:W-:Y:S05]  /*3e30*/  @!P4 BRA `(.L_x_94) ;  /* 0x000000000004c947 */ /* 0x000fea0003800000 */
[----:B------:R0:W5:Y:S02]  /*3e40*/  LDG.E.LTC128B R165, desc[UR16][R26.64] ;  /* 0x000000101aa57981 */ /* 0x000164000c1e1920 */
.L_x_94:
[----:B------:R-:W-:Y:S05]  /*3e50*/  BSYNC B1 ;  /* 0x0000000000017941 */ /* 0x000fea0003800000 */
.L_x_93:
[----:B----45:R-:W-:Y:S01]  /*3e60*/  FMUL R25, R165, R10 ;  /* 0x0000000aa5197220 */ /* 0x030fe20000400000 */
        /* <DEDUP_REMOVED lines=10> */
.L_x_96:
[----:B------:R-:W-:Y:S05]  /*3f10*/  BSYNC B1 ;  /* 0x0000000000017941 */ /* 0x000fea0003800000 */
.L_x_95:
[----:B-----5:R-:W-:Y:S01]  /*3f20*/  FMUL R36, R165, R10 ;  /* 0x0000000aa5247220 */ /* 0x020fe20000400000 */
[----:B----4-:R-:W-:Y:S01]  /*3f30*/  IMAD.X R35, R31, 0x1, R6, P5 ;  /* 0x000000011f237824 */ /* 0x010fe200028e0606 */
        /* <DEDUP_REMOVED lines=9> */
.L_x_98:
[----:B------:R-:W-:Y:S05]  /*3fd0*/  BSYNC B1 ;  /* 0x0000000000017941 */ /* 0x000fea0003800000 */
.L_x_97:
        /* <DEDUP_REMOVED lines=10> */
.L_x_100:
[----:B------:R-:W-:Y:S05]  /*4080*/  BSYNC B1 ;  /* 0x0000000000017941 */ /* 0x000fea0003800000 */
.L_x_99:
[----:B0-----:R-:W-:Y:S01]  /*4090*/  IADD3 R20, P5, R30, R19, RZ ;  /* 0x000000131e147210 */ /* 0x001fe20007fbe0ff */
        /* <DEDUP_REMOVED lines=10> */
[----:B----4-:R-:W-:-:S06]  /*4140*/  IADD3.X R23, R27, UR11, RZ, P6, !PT ;  /* 0x0000000b1b177c10 */ /* 0x010fcc000b7fe4ff */
[----:B------:R-:W-:Y:S05]  /*4150*/  @!P4 BRA `(.L_x_102) ;  /* 0x000000000004c947 */ /* 0x000fea0003800000 */
[----:B------:R4:W5:Y:S02]  /*4160*/  LDG.E.LTC128B R165, desc[UR16][R22.64] ;  /* 0x0000001016a57981 */ /* 0x000964000c1e1920 */
.L_x_102:
[----:B------:R-:W-:Y:S05]  /*4170*/  BSYNC B1 ;  /* 0x0000000000017941 */ /* 0x000fea0003800000 */
.L_x_101:
        /* <DEDUP_REMOVED lines=11> */
.L_x_104:
[----:B------:R-:W-:Y:S05]  /*4230*/  BSYNC B1 ;  /* 0x0000000000017941 */ /* 0x000fea0003800000 */
.L_x_103:
        /* <DEDUP_REMOVED lines=11> */
.L_x_106:
[----:B------:R-:W-:Y:S05]  /*42f0*/  BSYNC B1 ;  /* 0x0000000000017941 */ /* 0x000fea0003800000 */
.L_x_105:
        /* <DEDUP_REMOVED lines=10> */
.L_x_108:
[----:B------:R-:W-:Y:S05]  /*43a0*/  BSYNC B1 ;  /* 0x0000000000017941 */ /* 0x000fea0003800000 */
.L_x_107:
        /* <DEDUP_REMOVED lines=11> */
[----:B------:R-:W-:-:S06]  /*4460*/  IADD3.X R27, R23, UR11, RZ, P6, !PT ;  /* 0x0000000b171b7c10 */ /* 0x000fcc000b7fe4ff */
[----:B------:R-:W-:Y:S05]  /*4470*/  @!P4 BRA `(.L_x_110) ;  /* 0x000000000004c947 */ /* 0x000fea0003800000 */
[----:B------:R0:W5:Y:S02]  /*4480*/  LDG.E.LTC128B R165, desc[UR16][R26.64] ;  /* 0x000000101aa57981 */ /* 0x000164000c1e1920 */
.L_x_110:
[----:B------:R-:W-:Y:S05]  /*4490*/  BSYNC B1 ;  /* 0x0000000000017941 */ /* 0x000fea0003800000 */
.L_x_109:
[----:B0----5:R-:W-:Y:S01]  /*44a0*/  FMUL R25, R165, R10 ;  /* 0x0000000aa5197220 */ /* 0x021fe20000400000 */
[----:B------:R-:W-:Y:S01]  /*44b0*/  IMAD.X R33, R29, 0x1, R6, P5 ;  /* 0x000000011d217824 */ /* 0x000fe200028e0606 */
[----:B------:R-:W-:Y:S01]  /*44c0*/  ISETP.GT.AND P2, PT, R164, RZ, P0 ;  /* 0x000000ffa400720c */ /* 0x000fe20000744270 */
[----:B------:R-:W-:Y:S01]  /*44d0*/  BSSY B1, `(.L_x_111) ;  /* 0x0000008000017945 */ /* 0x000fe20003800000 */
[----:B--2---:R-:W-:Y:S01]  /*44e0*/  FFMA R35, R68, R11, R25 ;  /* 0x0000000b44237223 */ /* 0x004fe20000000019 */
[----:B------:R-:W-:Y:S02]  /*44f0*/  IADD3 R24, P6, R20, UR10, RZ ;  /* 0x0000000a14187c10 */ /* 0x000fe4000ffde0ff */
[----:B------:R-:W-:Y:S02]  /*4500*/  IADD3 R34, P5, R30, R4, RZ ;  /* 0x000000041e227210 */ /* 0x000fe40007fbe0ff */
[----:B------:R0:W-:Y:S01]  /*4510*/  @P4 STG.E desc[UR16][R32.64], R35 ;  /* 0x0000002320004986 */ /* 0x0001e2000c101910 */
[----:B------:R-:W-:-:S05]  /*4520*/  IADD3.X R25, R21, UR11, RZ, P6, !PT ;  /* 0x0000000b15197c10 */ /* 0x000fca000b7fe4ff */
[----:B------:R-:W-:Y:S05]  /*4530*/  @!P2 BRA `(.L_x_112) ;  /* 0x000000000004a947 */ /* 0x000fea0003800000 */
[----:B------:R2:W5:Y:S02]  /*4540*/  LDG.E.LTC128B R165, desc[UR16][R24.64] ;  /* 0x0000001018a57981 */ /* 0x000564000c1e1920 */
.L_x_112:
[----:B------:R-:W-:Y:S05]  /*4550*/  BSYNC B1 ;  /* 0x0000000000017941 */ /* 0x000fea0003800000 */
.L_x_111:
        /* <DEDUP_REMOVED lines=11> */
.L_x_114:
[----:B------:R-:W-:Y:S05]  /*4610*/  BSYNC B1 ;  /* 0x0000000000017941 */ /* 0x000fea0003800000 */
.L_x_113:
[----:B----45:R-:W-:Y:S01]  /*4620*/  FMUL R23, R165, R10 ;  /* 0x0000000aa5177220 */ /* 0x030fe20000400000 */
        /* <DEDUP_REMOVED lines=9> */
.L_x_116:
[----:B------:R-:W-:Y:S05]  /*46c0*/  BSYNC B1 ;  /* 0x0000000000017941 */ /* 0x000fea0003800000 */
.L_x_115:
        /* <DEDUP_REMOVED lines=11> */
[----:B---3--:R-:W-:-:S06]  /*4780*/  IADD3.X R23, R27, UR11, RZ, P6, !PT ;  /* 0x0000000b1b177c10 */ /* 0x008fcc000b7fe4ff */
[----:B------:R-:W-:Y:S05]  /*4790*/  @!P4 BRA `(.L_x_118) ;  /* 0x000000000004c947 */ /* 0x000fea0003800000 */
[----:B------:R3:W5:Y:S02]  /*47a0*/  LDG.E.LTC128B R165, desc[UR16][R22.64] ;  /* 0x0000001016a57981 */ /* 0x000764000c1e1920 */
.L_x_118:
[----:B------:R-:W-:Y:S05]  /*47b0*/  BSYNC B1 ;  /* 0x0000000000017941 */ /* 0x000fea0003800000 */
.L_x_117:
        /* <DEDUP_REMOVED lines=11> */
.L_x_120:
[----:B------:R-:W-:Y:S05]  /*4870*/  BSYNC B1 ;  /* 0x0000000000017941 */ /* 0x000fea0003800000 */
.L_x_119:
[----:B-----5:R-:W-:Y:S01]  /*4880*/  FMUL R36, R165, R10 ;  /* 0x0000000aa5247220 */ /* 0x020fe20000400000 */
[----:B----4-:R-:W-:Y:S01]  /*4890*/  IMAD.X R31, R35, 0x1, R6, P5 ;  /* 0x00000001231f7824 */ /* 0x010fe200028e0606 */
        /* <DEDUP_REMOVED lines=9> */
.L_x_122:
[----:B------:R-:W-:Y:S05]  /*4930*/  BSYNC B1 ;  /* 0x0000000000017941 */ /* 0x000fea0003800000 */
.L_x_121:
[----:B0----5:R-:W-:Y:S01]  /*4940*/  FMUL R27, R165, R10 ;  /* 0x0000000aa51b7220 */ /* 0x021fe20000400000 */
[----:B------:R-:W-:Y:S01]  /*4950*/  IMAD.X R37, R33, 0x1, R18, P5 ;  /* 0x0000000121257824 */ /* 0x000fe200028e0612 */
[----:B------:R-:W-:Y:S01]  /*4960*/  ISETP.GT.AND P2, PT, R164, 0x8, P0 ;  /* 0x00000008a400780c */ /* 0x000fe20000744270 */
[----:B------:R-:W-:Y:S01]  /*4970*/  BSSY B1, `(.L_x_123) ;  /* 0x0000007000017945 */ /* 0x000fe20003800000 */
[----:B------:R-:W-:Y:S01]  /*4980*/  FFMA R27, R74, R11, R27 ;  /* 0x0000000b4a1b7223 */ /* 0x000fe2000000001b */
[----:B--2---:R-:W-:-:S04]  /*4990*/  IADD3 R24, P0, R24, UR8, RZ ;  /* 0x0000000818187c10 */ /* 0x004fc8000ff1e0ff */
[----:B------:R0:W-:Y:S01]  /*49a0*/  @P1 STG.E desc[UR16][R36.64], R27 ;  /* 0x0000001b24001986 */ /* 0x0001e2000c101910 */
[----:B------:R-:W-:-:S05]  /*49b0*/  IADD3.X R25, R25, UR9, RZ, P0, !PT ;  /* 0x0000000919197c10 */ /* 0x000fca00087fe4ff */
[----:B------:R-:W-:Y:S05]  /*49c0*/  @!P2 BRA `(.L_x_124) ;  /* 0x000000000004a947 */ /* 0x000fea0003800000 */
[----:B------:R2:W5:Y:S02]  /*49d0*/  LDG.E.LTC128B R165, desc[UR16][R24.64] ;  /* 0x0000001018a57981 */ /* 0x000564000c1e1920 */
.L_x_124:
[----:B------:R-:W-:Y:S05]  /*49e0*/  BSYNC B1 ;  /* 0x0000000000017941 */ /* 0x000fea0003800000 */
.L_x_123:
[----:B--2---:R-:W-:Y:S01]  /*49f0*/  IADD3 R24, P5, R34, R19, RZ ;  /* 0x0000001322187210 */ /* 0x004fe20007fbe0ff */
        /* <DEDUP_REMOVED lines=13> */
.L_x_126:
[----:B------:R-:W-:Y:S05]  /*4ad0*/  BSYNC B1 ;  /* 0x0000000000017941 */ /* 0x000fea0003800000 */
.L_x_125:
[----:B--2--5:R-:W-:Y:S01]  /*4ae0*/  FMUL R25, R165, R10 ;  /* 0x0000000aa5197220 */ /* 0x024fe20000400000 */
        /* <DEDUP_REMOVED lines=10> */
.L_x_128:
[----:B------:R-:W-:Y:S05]  /*4b90*/  BSYNC B1 ;  /* 0x0000000000017941 */ /* 0x000fea0003800000 */
.L_x_127:
[----:B-----5:R-:W-:Y:S01]  /*4ba0*/  FMUL R36, R165, R10 ;  /* 0x0000000aa5247220 */ /* 0x020fe20000400000 */
[----:B--2---:R-:W-:Y:S01]  /*4bb0*/  IMAD.X R35, R31, 0x1, R6, P5 ;  /* 0x000000011f237824 */ /* 0x004fe200028e0606 */
[----:B------:R-:W-:Y:S01]  /*4bc0*/  ISETP.GT.AND P1, PT, R164, 0x8, P1 ;  /* 0x00000008a400780c */ /* 0x000fe20000f24270 */
        /* <DEDUP_REMOVED lines=8> */
.L_x_130:
[----:B------:R-:W-:Y:S05]  /*4c50*/  BSYNC B1 ;  /* 0x0000000000017941 */ /* 0x000fea0003800000 */
.L_x_129:
[----:B---3-5:R-:W-:Y:S01]  /*4c60*/  FMUL R23, R165, R10 ;  /* 0x0000000aa5177220 */ /* 0x028fe20000400000 */
        /* <DEDUP_REMOVED lines=9> */
.L_x_132:
[----:B------:R-:W-:Y:S05]  /*4d00*/  BSYNC B1 ;  /* 0x0000000000017941 */ /* 0x000fea0003800000 */
.L_x_131:
        /* <DEDUP_REMOVED lines=14> */
.L_x_134:
[----:B------:R-:W-:Y:S05]  /*4df0*/  BSYNC B1 ;  /* 0x0000000000017941 */ /* 0x000fea0003800000 */
.L_x_133:
[----:B0----5:R-:W-:Y:S01]  /*4e00*/  FMUL R21, R165, R10 ;  /* 0x0000000aa5157220 */ /* 0x021fe20000400000 */
[----:B------:R-:W-:Y:S01]  /*4e10*/  IMAD.X R29, R33, 0x1, R6, P5 ;  /* 0x00000001211d7824 */ /* 0x000fe200028e0606 */
[----:B------:R-:W-:Y:S01]  /*4e20*/  ISETP.GT.AND P2, PT, R164, RZ, P0 ;  /* 0x000000ffa400720c */ /* 0x000fe20000744270 */
[----:B------:R-:W-:Y:S01]  /*4e30*/  BSSY B1, `(.L_x_135) ;  /* 0x0000008000017945 */ /* 0x000fe20003800000 */
[----:B----4-:R-:W-:Y:S01]  /*4e40*/  FFMA R31, R80, R11, R21 ;  /* 0x0000000b501f7223 */ /* 0x010fe20000000015 */
[----:B------:R-:W-:Y:S02]  /*4e50*/  IADD3 R20, P6, R24, UR10, RZ ;  /* 0x0000000a18147c10 */ /* 0x000fe4000ffde0ff */
[----:B------:R-:W-:Y:S02]  /*4e60*/  IADD3 R30, P5, R34, R4, RZ ;  /* 0x00000004221e7210 */ /* 0x000fe40007fbe0ff */
[----:B------:R0:W-:Y:S01]  /*4e70*/  @P4 STG.E desc[UR16][R28.64], R31 ;  /* 0x0000001f1c004986 */ /* 0x0001e2000c101910 */
[----:B------:R-:W-:-:S05]  /*4e80*/  IADD3.X R21, R25, UR11, RZ, P6, !PT ;  /* 0x0000000b19157c10 */ /* 0x000fca000b7fe4ff */
[----:B------:R-:W-:Y:S05]  /*4e90*/  @!P2 BRA `(.L_x_136) ;  /* 0x000000000004a947 */ /* 0x000fea0003800000 */
[----:B------:R4:W5:Y:S02]  /*4ea0*/  LDG.E.LTC128B R165, desc[UR16][R20.64] ;  /* 0x0000001014a57981 */ /* 0x000964000c1e1920 */
.L_x_136:
[----:B------:R-:W-:Y:S05]  /*4eb0*/  BSYNC B1 ;  /* 0x0000000000017941 */ /* 0x000fea0003800000 */
.L_x_135:
        /* <DEDUP_REMOVED lines=11> */
.L_x_138:
[----:B------:R-:W-:Y:S05]  /*4f70*/  BSYNC B1 ;  /* 0x0000000000017941 */ /* 0x000fea0003800000 */
.L_x_137:
        /* <DEDUP_REMOVED lines=10> */
.L_x_140:
[----:B------:R-:W-:Y:S05]  /*5020*/  BSYNC B1 ;  /* 0x0000000000017941 */ /* 0x000fea0003800000 */
.L_x_139:
        /* <DEDUP_REMOVED lines=14> */
.L_x_142:
[----:B------:R-:W-:Y:S05]  /*5110*/  BSYNC B1 ;  /* 0x0000000000017941 */ /* 0x000fea0003800000 */
.L_x_141:
        /* <DEDUP_REMOVED lines=11> */
.L_x_144:
[----:B------:R-:W-:Y:S05]  /*51d0*/  BSYNC B1 ;  /* 0x0000000000017941 */ /* 0x000fea0003800000 */
.L_x_143:
[----:B-----5:R-:W-:Y:S01]  /*51e0*/  FMUL R36, R165, R10 ;  /* 0x0000000aa5247220 */ /* 0x020fe20000400000 */
[----:B0-----:R-:W-:Y:S01]  /*51f0*/  IMAD.X R35, R31, 0x1, R6, P5 ;  /* 0x000000011f237824 */ /* 0x001fe200028e0606 */
        /* <DEDUP_REMOVED lines=9> */
.L_x_146:
[----:B------:R-:W-:Y:S05]  /*5290*/  BSYNC B1 ;  /* 0x0000000000017941 */ /* 0x000fea0003800000 */
.L_x_145:
[----:B---3-5:R-:W-:Y:S01]  /*52a0*/  FMUL R23, R165, R10 ;  /* 0x0000000aa5177220 */ /* 0x028fe20000400000 */
        /* <DEDUP_REMOVED lines=9> */
.L_x_148:
[----:B------:R-:W-:Y:S05]  /*5340*/  BSYNC B1 ;  /* 0x0000000000017941 */ /* 0x000fea0003800000 */
.L_x_147:
        /* <DEDUP_REMOVED lines=14> */
.L_x_150:
[----:B------:R-:W-:Y:S05]  /*5430*/  BSYNC B1 ;  /* 0x0000000000017941 */ /* 0x000fea0003800000 */
.L_x_149:
        /* <DEDUP_REMOVED lines=11> */
.L_x_152:
[----:B------:R-:W-:Y:S05]  /*54f0*/  BSYNC B1 ;  /* 0x0000000000017941 */ /* 0x000fea0003800000 */
.L_x_151:
        /* <DEDUP_REMOVED lines=11> */
.L_x_154:
[----:B------:R-:W-:Y:S05]  /*55b0*/  BSYNC B1 ;  /* 0x0000000000017941 */ /* 0x000fea0003800000 */
.L_x_153:
        /* <DEDUP_REMOVED lines=10> */
.L_x_156:
[----:B------:R-:W-:Y:S05]  /*5660*/  BSYNC B1 ;  /* 0x0000000000017941 */ /* 0x000fea0003800000 */
.L_x_155:
        /* <DEDUP_REMOVED lines=14> */
.L_x_158:
[----:B------:R-:W-:Y:S05]  /*5750*/  BSYNC B1 ;  /* 0x0000000000017941 */ /* 0x000fea0003800000 */
.L_x_157:
        /* <DEDUP_REMOVED lines=11> */
.L_x_160:
[----:B------:R-:W-:Y:S05]  /*5810*/  BSYNC B1 ;  /* 0x0000000000017941 */ /* 0x000fea0003800000 */
.L_x_159:
        /* <DEDUP_REMOVED lines=11> */
.L_x_162:
[----:B------:R-:W-:Y:S05]  /*58d0*/  BSYNC B1 ;  /* 0x0000000000017941 */ /* 0x000fea0003800000 */
.L_x_161:
        /* <DEDUP_REMOVED lines=10> */
.L_x_164:
[----:B------:R-:W-:Y:S05]  /*5980*/  BSYNC B1 ;  /* 0x0000000000017941 */ /* 0x000fea0003800000 */
.L_x_163:
        /* <DEDUP_REMOVED lines=14> */
.L_x_166:
[----:B------:R-:W-:Y:S05]  /*5a70*/  BSYNC B1 ;  /* 0x0000000000017941 */ /* 0x000fea0003800000 */
.L_x_165:
        /* <DEDUP_REMOVED lines=11> */
.L_x_168:
[----:B------:R-:W-:Y:S05]  /*5b30*/  BSYNC B1 ;  /* 0x0000000000017941 */ /* 0x000fea0003800000 */
.L_x_167:
        /* <DEDUP_REMOVED lines=11> */
.L_x_170:
[----:B------:R-:W-:Y:S05]  /*5bf0*/  BSYNC B1 ;  /* 0x0000000000017941 */ /* 0x000fea0003800000 */
.L_x_169:
        /* <DEDUP_REMOVED lines=10> */
.L_x_172:
[----:B------:R-:W-:Y:S05]  /*5ca0*/  BSYNC B1 ;  /* 0x0000000000017941 */ /* 0x000fea0003800000 */
.L_x_171:
        /* <DEDUP_REMOVED lines=14> */
.L_x_174:
[----:B------:R-:W-:Y:S05]  /*5d90*/  BSYNC B1 ;  /* 0x0000000000017941 */ /* 0x000fea0003800000 */
.L_x_173:
        /* <DEDUP_REMOVED lines=11> */
.L_x_176:
[----:B------:R-:W-:Y:S05]  /*5e50*/  BSYNC B1 ;  /* 0x0000000000017941 */ /* 0x000fea0003800000 */
.L_x_175:
        /* <DEDUP_REMOVED lines=11> */
.L_x_178:
[----:B------:R-:W-:Y:S05]  /*5f10*/  BSYNC B1 ;  /* 0x0000000000017941 */ /* 0x000fea0003800000 */
.L_x_177:
        /* <DEDUP_REMOVED lines=10> */
.L_x_180:
[----:B------:R-:W-:Y:S05]  /*5fc0*/  BSYNC B1 ;  /* 0x0000000000017941 */ /* 0x000fea0003800000 */
.L_x_179:
        /* <DEDUP_REMOVED lines=14> */
.L_x_182:
[----:B------:R-:W-:Y:S05]  /*60b0*/  BSYNC B1 ;  /* 0x0000000000017941 */ /* 0x000fea0003800000 */
.L_x_181:
        /* <DEDUP_REMOVED lines=11> */
.L_x_184:
[----:B------:R-:W-:Y:S05]  /*6170*/  BSYNC B1 ;  /* 0x0000000000017941 */ /* 0x000fea0003800000 */
.L_x_183:
        /* <DEDUP_REMOVED lines=11> */
.L_x_186:
[----:B------:R-:W-:Y:S05]  /*6230*/  BSYNC B1 ;  /* 0x0000000000017941 */ /* 0x000fea0003800000 */
.L_x_185:
        /* <DEDUP_REMOVED lines=10> */
.L_x_188:
[----:B------:R-:W-:Y:S05]  /*62e0*/  BSYNC B1 ;  /* 0x0000000000017941 */ /* 0x000fea0003800000 */
.L_x_187:
        /* <DEDUP_REMOVED lines=14> */
.L_x_190:
[----:B------:R-:W-:Y:S05]  /*63d0*/  BSYNC B1 ;  /* 0x0000000000017941 */ /* 0x000fea0003800000 */
.L_x_189:
        /* <DEDUP_REMOVED lines=11> */
.L_x_192:
[----:B------:R-:W-:Y:S05]  /*6490*/  BSYNC B1 ;  /* 0x0000000000017941 */ /* 0x000fea0003800000 */
.L_x_191:
        /* <DEDUP_REMOVED lines=11> */
.L_x_194:
[----:B------:R-:W-:Y:S05]  /*6550*/  BSYNC B1 ;  /* 0x0000000000017941 */ /* 0x000fea0003800000 */
.L_x_193:
        /* <DEDUP_REMOVED lines=10> */
.L_x_196:
[----:B------:R-:W-:Y:S05]  /*6600*/  BSYNC B1 ;  /* 0x0000000000017941 */ /* 0x000fea0003800000 */
.L_x_195:
        /* <DEDUP_REMOVED lines=14> */
.L_x_198:
[----:B------:R-:W-:Y:S05]  /*66f0*/  BSYNC B1 ;  /* 0x0000000000017941 */ /* 0x000fea0003800000 */
.L_x_197:
        /* <DEDUP_REMOVED lines=11> */
.L_x_200:
[----:B------:R-:W-:Y:S05]  /*67b0*/  BSYNC B1 ;  /* 0x0000000000017941 */ /* 0x000fea0003800000 */
.L_x_199:
        /* <DEDUP_REMOVED lines=11> */
.L_x_202:
[----:B------:R-:W-:Y:S05]  /*6870*/  BSYNC B1 ;  /* 0x0000000000017941 */ /* 0x000fea0003800000 */
.L_x_201:
        /* <DEDUP_REMOVED lines=10> */
.L_x_204:
[----:B------:R-:W-:Y:S05]  /*6920*/  BSYNC B1 ;  /* 0x0000000000017941 */ /* 0x000fea0003800000 */
.L_x_203:
        /* <DEDUP_REMOVED lines=14> */
.L_x_206:
[----:B------:R-:W-:Y:S05]  /*6a10*/  BSYNC B1 ;  /* 0x0000000000017941 */ /* 0x000fea0003800000 */
.L_x_205:
        /* <DEDUP_REMOVED lines=11> */
.L_x_208:
[----:B------:R-:W-:Y:S05]  /*6ad0*/  BSYNC B1 ;  /* 0x0000000000017941 */ /* 0x000fea0003800000 */
.L_x_207:
        /* <DEDUP_REMOVED lines=11> */
.L_x_210:
[----:B------:R-:W-:Y:S05]  /*6b90*/  BSYNC B1 ;  /* 0x0000000000017941 */ /* 0x000fea0003800000 */
.L_x_209:
        /* <DEDUP_REMOVED lines=10> */
.L_x_212:
[----:B------:R-:W-:Y:S05]  /*6c40*/  BSYNC B1 ;  /* 0x0000000000017941 */ /* 0x000fea0003800000 */
.L_x_211:
        /* <DEDUP_REMOVED lines=14> */
.L_x_214:
[----:B------:R-:W-:Y:S05]  /*6d30*/  BSYNC B1 ;  /* 0x0000000000017941 */ /* 0x000fea0003800000 */
.L_x_213:
        /* <DEDUP_REMOVED lines=11> */
.L_x_216:
[----:B------:R-:W-:Y:S05]  /*6df0*/  BSYNC B1 ;  /* 0x0000000000017941 */ /* 0x000fea0003800000 */
.L_x_215:
        /* <DEDUP_REMOVED lines=11> */
.L_x_218:
[----:B------:R-:W-:Y:S05]  /*6eb0*/  BSYNC B1 ;  /* 0x0000000000017941 */ /* 0x000fea0003800000 */
.L_x_217:
        /* <DEDUP_REMOVED lines=10> */
.L_x_220:
[----:B------:R-:W-:Y:S05]  /*6f60*/  BSYNC B1 ;  /* 0x0000000000017941 */ /* 0x000fea0003800000 */
.L_x_219:
        /* <DEDUP_REMOVED lines=14> */
.L_x_222:
[----:B------:R-:W-:Y:S05]  /*7050*/  BSYNC B1 ;  /* 0x0000000000017941 */ /* 0x000fea0003800000 */
.L_x_221:
        /* <DEDUP_REMOVED lines=11> */
.L_x_224:
[----:B------:R-:W-:Y:S05]  /*7110*/  BSYNC B1 ;  /* 0x0000000000017941 */ /* 0x000fea0003800000 */
.L_x_223:
        /* <DEDUP_REMOVED lines=11> */
.L_x_226:
[----:B------:R-:W-:Y:S05]  /*71d0*/  BSYNC B1 ;  /* 0x0000000000017941 */ /* 0x000fea0003800000 */
.L_x_225:
        /* <DEDUP_REMOVED lines=10> */
.L_x_228:
[----:B------:R-:W-:Y:S05]  /*7280*/  BSYNC B1 ;  /* 0x0000000000017941 */ /* 0x000fea0003800000 */
.L_x_227:
        /* <DEDUP_REMOVED lines=14> */
.L_x_230:
[----:B------:R-:W-:Y:S05]  /*7370*/  BSYNC B1 ;  /* 0x0000000000017941 */ /* 0x000fea0003800000 */
.L_x_229:
        /* <DEDUP_REMOVED lines=11> */
.L_x_232:
[----:B------:R-:W-:Y:S05]  /*7430*/  BSYNC B1 ;  /* 0x0000000000017941 */ /* 0x000fea0003800000 */
.L_x_231:
        /* <DEDUP_REMOVED lines=11> */
.L_x_234:
[----:B------:R-:W-:Y:S05]  /*74f0*/  BSYNC B1 ;  /* 0x0000000000017941 */ /* 0x000fea0003800000 */
.L_x_233:
        /* <DEDUP_REMOVED lines=10> */
.L_x_236:
[----:B------:R-:W-:Y:S05]  /*75a0*/  BSYNC B1 ;  /* 0x0000000000017941 */ /* 0x000fea0003800000 */
.L_x_235:
        /* <DEDUP_REMOVED lines=14> */
.L_x_238:
[----:B------:R-:W-:Y:S05]  /*7690*/  BSYNC B1 ;  /* 0x0000000000017941 */ /* 0x000fea0003800000 */
.L_x_237:
        /* <DEDUP_REMOVED lines=11> */
.L_x_240:
[----:B------:R-:W-:Y:S05]  /*7750*/  BSYNC B1 ;  /* 0x0000000000017941 */ /* 0x000fea0003800000 */
.L_x_239:
        /* <DEDUP_REMOVED lines=11> */
.L_x_242:
[----:B------:R-:W-:Y:S05]  /*7810*/  BSYNC B1 ;  /* 0x0000000000017941 */ /* 0x000fea0003800000 */
.L_x_241:
        /* <DEDUP_REMOVED lines=10> */
.L_x_244:
[----:B------:R-:W-:Y:S05]  /*78c0*/  BSYNC B1 ;  /* 0x0000000000017941 */ /* 0x000fea0003800000 */
.L_x_243:
        /* <DEDUP_REMOVED lines=14> */
.L_x_246:
[----:B------:R-:W-:Y:S05]  /*79b0*/  BSYNC B1 ;  /* 0x0000000000017941 */ /* 0x000fea0003800000 */
.L_x_245:
        /* <DEDUP_REMOVED lines=11> */
.L_x_248:
[----:B------:R-:W-:Y:S05]  /*7a70*/  BSYNC B1 ;  /* 0x0000000000017941 */ /* 0x000fea0003800000 */
.L_x_247:
        /* <DEDUP_REMOVED lines=11> */
.L_x_250:
[----:B------:R-:W-:Y:S05]  /*7b30*/  BSYNC B1 ;  /* 0x0000000000017941 */ /* 0x000fea0003800000 */
.L_x_249:
        /* <DEDUP_REMOVED lines=10> */
.L_x_252:
[----:B------:R-:W-:Y:S05]  /*7be0*/  BSYNC B1 ;  /* 0x0000000000017941 */ /* 0x000fea0003800000 */
.L_x_251:
        /* <DEDUP_REMOVED lines=14> */
.L_x_254:
[----:B------:R-:W-:Y:S05]  /*7cd0*/  BSYNC B1 ;  /* 0x0000000000017941 */ /* 0x000fea0003800000 */
.L_x_253:
        /* <DEDUP_REMOVED lines=11> */
.L_x_256:
[----:B------:R-:W-:Y:S05]  /*7d90*/  BSYNC B1 ;  /* 0x0000000000017941 */ /* 0x000fea0003800000 */
.L_x_255:
        /* <DEDUP_REMOVED lines=11> */
.L_x_258:
[----:B------:R-:W-:Y:S05]  /*7e50*/  BSYNC B1 ;  /* 0x0000000000017941 */ /* 0x000fea0003800000 */
.L_x_257:
        /* <DEDUP_REMOVED lines=10> */
.L_x_260:
[----:B------:R-:W-:Y:S05]  /*7f00*/  BSYNC B1 ;  /* 0x0000000000017941 */ /* 0x000fea0003800000 */
.L_x_259:
        /* <DEDUP_REMOVED lines=14> */
.L_x_262:
[----:B------:R-:W-:Y:S05]  /*7ff0*/  BSYNC B1 ;  /* 0x0000000000017941 */ /* 0x000fea0003800000 */
.L_x_261:
[----:B0----5:R-:W-:Y:S01]  /*8000*/  FMUL R21, R165, R10 ;  /* 0x0000000aa5157220 */ /* 0x021fe20000400000 */
[----:B------:R-:W-:Y:S01]  /*8010*/  IMAD.X R29, R33, 0x1, R6, P6 ;  /* 0x00000001211d7824 */ /* 0x000fe200030e0606 */
[----:B------:R-:W-:Y:S01]  /*8020*/  ISETP.GT.AND P2, PT, R164, RZ, P1 ;  /* 0x000000ffa400720c */ /* 0x000fe20000f44270 */
[----:B------:R-:W-:Y:S01]  /*8030*/  BSSY B1, `(.L_x_263) ;  /* 0x0000007000017945 */ /* 0x000fe20003800000 */
[----:B------:R-:W-:Y:S01]  /*8040*/  FFMA R21, R144, R11, R21 ;  /* 0x0000000b90157223 */ /* 0x000fe20000000015 */
[----:B------:R-:W-:-:S04]  /*8050*/  IADD3 R36, P0, R24, UR10, RZ ;  /* 0x0000000a18247c10 */ /* 0x000fc8000ff1e0ff */
[----:B------:R0:W-:Y:S01]  /*8060*/  @P5 STG.E desc[UR16][R28.64], R21 ;  /* 0x000000151c005986 */ /* 0x0001e2000c101910 */
[----:B------:R-:W-:-:S05]  /*8070*/  IADD3.X R37, R25, UR11, RZ, P0, !PT ;  /* 0x0000000b19257c10 */ /* 0x000fca00087fe4ff */
[----:B------:R-:W-:Y:S05]  /*8080*/  @!P2 BRA `(.L_x_264) ;  /* 0x000000000004a947 */ /* 0x000fea0003800000 */
[----:B------:R0:W5:Y:S02]  /*8090*/  LDG.E.LTC128B R165, desc[UR16][R36.64] ;  /* 0x0000001024a57981 */ /* 0x000164000c1e1920 */
.L_x_264:
[----:B------:R-:W-:Y:S05]  /*80a0*/  BSYNC B1 ;  /* 0x0000000000017941 */ /* 0x000fea0003800000 */
.L_x_263:
[----:B------:R-:W-:Y:S01]  /*80b0*/  IADD3 R20, P5, R34, R4, RZ ;  /* 0x0000000422147210 */ /* 0x000fe20007fbe0ff */
[----:B----45:R-:W-:Y:S01]  /*80c0*/  FMUL R30, R165, R10 ;  /* 0x0000000aa51e7220 */ /* 0x030fe20000400000 */
[----:B------:R-:W-:Y:S01]  /*80d0*/  ISETP.GT.AND P4, PT, R164, 0x8, P4 ;  /* 0x00000008a400780c */ /* 0x000fe20002784270 */
[----:B------:R-:W-:Y:S01]  /*80e0*/  BSSY B1, `(.L_x_265) ;  /* 0x000000a000017945 */ /* 0x000fe20003800000 */
[----:B------:R-:W-:Y:S01]  /*80f0*/  IADD3 R26, P6, R26, UR8, RZ ;  /* 0x000000081a1a7c10 */ /* 0x000fe2000ffde0ff */
[----:B------:R-:W-:Y:S01]  /*8100*/  FFMA R145, R145, R11, R30 ;  /* 0x0000000b91917223 */ /* 0x000fe2000000001e */
[----:B0-----:R-:W-:Y:S01]  /*8110*/  IMAD.X R21, R35, 0x1, R6, P5 ;  /* 0x0000000123157824 */ /* 0x001fe200028e0606 */
[----:B------:R-:W-:Y:S02]  /*8120*/  ISETP.GT.AND P0, PT, R5, 0xf8, PT ;  /* 0x000000f80500780c */ /* 0x000fe40003f04270 */
[----:B------:R-:W-:Y:S02]  /*8130*/  IADD3 R30, P5, R32, R19, RZ ;  /* 0x00000013201e7210 */ /* 0x000fe40007fbe0ff */
[----:B------:R0:W-:Y:S01]  /*8140*/  @P2 STG.E desc[UR16][R20.64], R145 ;  /* 0x0000009114002986 */ /* 0x0001e2000c101910 */
[----:B------:R-:W-:-:S03]  /*8150*/  IADD3.X R27, R27, UR9, RZ, P6, !PT ;  /* 0x000000091b1b7c10 */ /* 0x000fc6000b7fe4ff */
[----:B------:R-:W-:Y:S07]  /*8160*/  @!P4 BRA `(.L_x_266) ;  /* 0x000000000004c947 */ /* 0x000fee0003800000 */
[----:B------:R4:W5:Y:S02]  /*8170*/  LDG.E.LTC128B R165, desc[UR16][R26.64] ;  /* 0x000000101aa57981 */ /* 0x000964000c1e1920 */
.L_x_266:
[----:B------:R-:W-:Y:S05]  /*8180*/  BSYNC B1 ;  /* 0x0000000000017941 */ /* 0x000fea0003800000 */
.L_x_265:
[----:B----45:R-:W-:Y:S01]  /*8190*/  FMUL R27, R165, R10 ;  /* 0x0000000aa51b7220 */ /* 0x030fe20000400000 */
[----:B------:R-:W-:Y:S01]  /*81a0*/  IMAD.X R31, R33, 0x1, R18, P5 ;  /* 0x00000001211f7824 */ /* 0x000fe200028e0612 */
[----:B------:R-:W-:Y:S01]  /*81b0*/  ISETP.GT.AND P1, PT, R164, 0x8, P1 ;  /* 0x00000008a400780c */ /* 0x000fe20000f24270 */
[----:B------:R-:W-:Y:S01]  /*81c0*/  BSSY B1, `(.L_x_267) ;  /* 0x0000008000017945 */ /* 0x000fe20003800000 */
[----:B------:R-:W-:Y:S01]  /*81d0*/  FFMA R27, R146, R11, R27 ;  /* 0x0000000b921b7223 */ /* 0x000fe2000000001b */
[----:B------:R-:W-:Y:S02]  /*81e0*/  IADD3 R24, P5, R24, UR8, RZ ;  /* 0x0000000818187c10 */ /* 0x000fe4000ffbe0ff */
[----:B------:R-:W-:Y:S02]  /*81f0*/  ISETP.GT.AND P2, PT, R5, 0xf9, PT ;  /* 0x000000f90500780c */ /* 0x000fe40003f44270 */
[----:B------:R4:W-:Y:S01]  /*8200*/  @P4 STG.E desc[UR16][R30.64], R27 ;  /* 0x0000001b1e004986 */ /* 0x0009e2000c101910 */
[----:B------:R-:W-:-:S05]  /*8210*/  IADD3.X R25, R25, UR9, RZ, P5, !PT ;  /* 0x0000000919197c10 */ /* 0x000fca000affe4ff */
[----:B------:R-:W-:Y:S05]  /*8220*/  @!P1 BRA `(.L_x_268) ;  /* 0x0000000000049947 */ /* 0x000fea0003800000 */
[----:B------:R0:W5:Y:S02]  /*8230*/  LDG.E.LTC128B R165, desc[UR16][R24.64] ;  /* 0x0000001018a57981 */ /* 0x000164000c1e1920 */
.L_x_268:
[----:B------:R-:W-:Y:S05]  /*8240*/  BSYNC B1 ;  /* 0x0000000000017941 */ /* 0x000fea0003800000 */
.L_x_267:
[----:B0-----:R-:W-:Y:S01]  /*8250*/  IADD3 R24, P6, R34, R19, RZ ;  /* 0x0000001322187210 */ /* 0x001fe20007fde0ff */
[----:B----45:R-:W-:Y:S01]  /*8260*/  FMUL R30, R165, R10 ;  /* 0x0000000aa51e7220 */ /* 0x030fe20000400000 */
[----:B------:R-:W-:Y:S01]  /*8270*/  ISETP.GT.AND P4, PT, R164, RZ, P0 ;  /* 0x000000ffa400720c */ /* 0x000fe20000784270 */
[----:B------:R-:W-:Y:S01]  /*8280*/  BSSY B1, `(.L_x_269) ;  /* 0x0000009000017945 */ /* 0x000fe20003800000 */
[----:B------:R-:W-:Y:S01]  /*8290*/  IADD3 R26, P5, R28, R4, RZ ;  /* 0x000000041c1a7210 */ /* 0x000fe20007fbe0ff */
[----:B------:R-:W-:Y:S02]  /*82a0*/  IMAD.X R25, R35, 0x1, R18, P6 ;  /* 0x0000000123197824 */ /* 0x000fe400030e0612 */
[----:B------:R-:W-:-:S05]  /*82b0*/  FFMA R147, R147, R11, R30 ;  /* 0x0000000b93937223 */ /* 0x000fca000000001e */
[----:B------:R0:W-:Y:S03]  /*82c0*/  @P1 STG.E desc[UR16][R24.64], R147 ;  /* 0x0000009318001986 */ /* 0x0001e6000c101910 */
[----:B------:R-:W-:Y:S05]  /*82d0*/  @!P4 BRA `(.L_x_270) ;  /* 0x00000000000cc947 */ /* 0x000fea0003800000 */
[----:B0-----:R-:W-:-:S04]  /*82e0*/  IADD3 R24, P1, R22, UR10, RZ ;  /* 0x0000000a16187c10 */ /* 0x001fc8000ff3e0ff */
[----:B------:R-:W-:-:S05]  /*82f0*/  IADD3.X R25, R23, UR11, RZ, P1, !PT ;  /* 0x0000000b17197c10 */ /* 0x000fca0008ffe4ff */
[----:B------:R4:W5:Y:S04]  /*8300*/  LDG.E.LTC128B R165, desc[UR16][R24.64] ;  /* 0x0000001018a57981 */ /* 0x000968000c1e1920 */
.L_x_270:
[----:B------:R-:W-:Y:S05]  /*8310*/  BSYNC B1 ;  /* 0x0000000000017941 */ /* 0x000fea0003800000 */
.L_x_269:
[----:B-----5:R-:W-:Y:S01]  /*8320*/  FMUL R5, R165, R10 ;  /* 0x0000000aa5057220 */ /* 0x020fe20000400000 */
[----:B------:R-:W-:Y:S01]  /*8330*/  IMAD.X R27, R29, 0x1, R6, P5 ;  /* 0x000000011d1b7824 */ /* 0x000fe200028e0606 */
[----:B------:R-:W-:Y:S01]  /*8340*/  ISETP.GT.AND P1, PT, R164, RZ, P2 ;  /* 0x000000ffa400720c */ /* 0x000fe20001724270 */
[----:B------:R-:W-:Y:S01]  /*8350*/  BSSY B1, `(.L_x_271) ;  /* 0x0000008000017945 */ /* 0x000fe20003800000 */
[----:B0---4-:R-:W-:Y:S01]  /*8360*/  FFMA R25, R148, R11, R5 ;  /* 0x0000000b94197223 */ /* 0x011fe20000000005 */
[----:B------:R-:W-:Y:S02]  /*8370*/  IADD3 R24, P5, R20, R4, RZ ;  /* 0x0000000414187210 */ /* 0x000fe40007fbe0ff */
[----:B------:R-:W-:Y:S02]  /*8380*/  IADD3 R4, P6, R36, UR10, RZ ;  /* 0x0000000a24047c10 */ /* 0x000fe4000ffde0ff */
[----:B------:R0:W-:Y:S02]  /*8390*/  @P4 STG.E desc[UR16][R26.64], R25 ;  /* 0x000000191a004986 */ /* 0x0001e4000c101910 */
[----:B------:R-:W-:-:S04]  /*83a0*/  IADD3.X R5, R37, UR11, RZ, P6, !PT ;  /* 0x0000000b25057c10 */ /* 0x000fc8000b7fe4ff */
[----:B------:R-:W-:Y:S05]  /*83b0*/  @!P1 BRA `(.L_x_272) ;  /* 0x0000000000049947 */ /* 0x000fea0003800000 */
[----:B------:R4:W5:Y:S02]  /*83c0*/  LDG.E.LTC128B R165, desc[UR16][R4.64] ;  /* 0x0000001004a57981 */ /* 0x000964000c1e1920 */
.L_x_272:
[----:B------:R-:W-:Y:S05]  /*83d0*/  BSYNC B1 ;  /* 0x0000000000017941 */ /* 0x000fea0003800000 */
.L_x_271:
[----:B----45:R-:W-:Y:S01]  /*83e0*/  FMUL R4, R165, R10 ;  /* 0x0000000aa5047220 */ /* 0x030fe20000400000 */
        /* <DEDUP_REMOVED lines=10> */
.L_x_274:
[----:B------:R-:W-:Y:S05]  /*8490*/  BSYNC B1 ;  /* 0x0000000000017941 */ /* 0x000fea0003800000 */
.L_x_273:
[----:B------:R-:W-:Y:S01]  /*84a0*/  ISETP.GT.AND P2, PT, R164, 0x8, P2 ;  /* 0x00000008a400780c */ /* 0x000fe20001744270 */
[----:B----45:R-:W-:Y:S01]  /*84b0*/  FMUL R5, R165, R10 ;  /* 0x0000000aa5057220 */ /* 0x030fe20000400000 */
[----:B------:R-:W-:Y:S01]  /*84c0*/  IMAD.X R27, R29, 0x1, R18, P5 ;  /* 0x000000011d1b7824 */ /* 0x000fe200028e0612 */
[----:B------:R-:W-:Y:S02]  /*84d0*/  BSSY B1, `(.L_x_275) ;  /* 0x0000007000017945 */ /* 0x000fe40003800000 */
[----:B---3--:R-:W-:-:S05]  /*84e0*/  FFMA R23, R150, R11, R5 ;  /* 0x0000000b96177223 */ /* 0x008fca0000000005 */
[----:B------:R3:W-:Y:S01]  /*84f0*/  @P0 STG.E desc[UR16][R26.64], R23 ;  /* 0x000000171a000986 */ /* 0x0007e2000c101910 */
[----:B------:R-:W-:-:S04]  /*8500*/  IADD3 R4, P0, R36, UR8, RZ ;  /* 0x0000000824047c10 */ /* 0x000fc8000ff1e0ff */
[----:B------:R-:W-:Y:S01]  /*8510*/  IADD3.X R5, R37, UR9, RZ, P0, !PT ;  /* 0x0000000925057c10 */ /* 0x000fe200087fe4ff */
[----:B------:R-:W-:Y:S08]  /*8520*/  @!P2 BRA `(.L_x_276) ;  /* 0x000000000004a947 */ /* 0x000ff00003800000 */
[----:B------:R4:W5:Y:S02]  /*8530*/  LDG.E.LTC128B R165, desc[UR16][R4.64] ;  /* 0x0000001004a57981 */ /* 0x000964000c1e1920 */
.L_x_276:
[----:B------:R-:W-:Y:S05]  /*8540*/  BSYNC B1 ;  /* 0x0000000000017941 */ /* 0x000fea0003800000 */
.L_x_275:
[----:B------:R-:W-:Y:S05]  /*8550*/  @!P2 BRA `(.L_x_277) ;  /* 0x0000002c0014a947 */ /* 0x000fea0003800000 */
[----:B----4-:R-:W-:Y:S01]  /*8560*/  IADD3 R4, P0, R20, R19, RZ ;  /* 0x0000001314047210 */ /* 0x010fe20007f1e0ff */
[----:B-----5:R-:W-:-:S04]  /*8570*/  FMUL R6, R165, R10 ;  /* 0x0000000aa5067220 */ /* 0x020fc80000400000 */
[----:B------:R-:W-:Y:S02]  /*8580*/  IMAD.X R5, R21, 0x1, R18, P0 ;  /* 0x0000000115057824 */ /* 0x000fe400000e0612 */
[----:B------:R-:W-:-:S05]  /*8590*/  FFMA R151, R151, R11, R6 ;  /* 0x0000000b97977223 */ /* 0x000fca0000000006 */
[----:B------:R4:W-:Y:S01]  /*85a0*/  STG.E desc[UR16][R4.64], R151 ;  /* 0x0000009704007986 */ /* 0x0009e2000c101910 */
[----:B------:R-:W-:Y:S05]  /*85b0*/  BRA `(.L_x_277) ;  /* 0x0000002800fc7947 */ /* 0x000fea0003800000 */
.L_x_26:
[----:B------:R-:W-:Y:S01]  /*85c0*/  ULDC.64 UR8, c[0x0][0x6c0] ;  /* 0x0001b00000087ab9 */ /* 0x000fe20000000a00 */
[----:B------:R-:W-:Y:S01]  /*85d0*/  ISETP.GT.AND P2, PT, R5, 0x1, PT ;  /* 0x000000010500780c */ /* 0x000fe20003f44270 */
[-C--:B------:R-:W-:Y:S01]  /*85e0*/  FMUL R153, R24, R11.reuse ;  /* 0x0000000b18997220 */ /* 0x080fe20000400000 */
[----:B------:R-:W-:Y:S01]  /*85f0*/  LEA R20, P0, R168, UR8, 0x2 ;  /* 0x00000008a8147c11 */ /* 0x000fe2000f8010ff */
[-C--:B------:R-:W-:Y:S01]  /*8600*/  FMUL R155, R25, R11.reuse ;  /* 0x0000000b199b7220 */ /* 0x080fe20000400000 */
[----:B------:R-:W-:Y:S01]  /*8610*/  ISETP.GT.AND P4, PT, R164, RZ, P2 ;  /* 0x000000ffa400720c */ /* 0x000fe20001784270 */
[----:B------:R-:W-:Y:S01]  /*8620*/  IMAD.SHL.U32 R6, R18, 0x20, RZ ;  /* 0x0000002012067824 */ /* 0x000fe200078e00ff */
[----:B------:R-:W-:Y:S01]  /*8630*/  LEA.HI.X R21, R168, UR9, R159, 0x2, P0 ;  /* 0x00000009a8157c11 */ /* 0x000fe200080f149f */
[-C--:B------:R-:W-:Y:S01]  /*8640*/  FMUL R157, R26, R11.reuse ;  /* 0x0000000b1a9d7220 */ /* 0x080fe20000400000 */
[----:B------:R-:W-:Y:S01]  /*8650*/  ISETP.GT.AND P1, PT, R164, 0x8, P1 ;  /* 0x00000008a400780c */ /* 0x000fe20000f24270 */
[-C--:B------:R-:W-:Y:S01]  /*8660*/  FMUL R159, R28, R11.reuse ;  /* 0x0000000b1c9f7220 */ /* 0x080fe20000400000 */
[----:B------:R-:W-:Y:S01]  /*8670*/  ISETP.GT.AND P0, PT, R5, 0x8, PT ;  /* 0x000000080500780c */ /* 0x000fe20003f04270 */
[----:B------:R0:W-:Y:S01]  /*8680*/  @P5 STG.E desc[UR16][R20.64], R153 ;  /* 0x0000009914005986 */ /* 0x0001e2000c101910 */
[-C--:B------:R-:W-:Y:S01]  /*8690*/  LEA R22, P5, R18, R20.reuse, 0x2 ;  /* 0x0000001412167211 */ /* 0x080fe200078a10ff */
[-C--:B------:R-:W-:Y:S01]  /*86a0*/  FMUL R33, R33, R11.reuse ;  /* 0x0000000b21217220 */ /* 0x080fe20000400000 */
[----:B------:R-:W-:Y:S01]  /*86b0*/  ISETP.GT.AND P2, PT, R164, 0x8, P2 ;  /* 0x00000008a400780c */ /* 0x000fe20001744270 */
[----:B------:R-:W-:Y:S01]  /*86c0*/  FMUL R35, R35, R11 ;  /* 0x0000000b23237220 */ /* 0x000fe20000400000 */
[C-C-:B------:R-:W-:Y:S01]  /*86d0*/  LEA.HI.X R23, R18.reuse, R21, R19.reuse, 0x2, P5 ;  /* 0x0000001512177211 */ /* 0x140fe200028f1413 */
[-C--:B------:R-:W-:Y:S01]  /*86e0*/  FMUL R37, R37, R11.reuse ;  /* 0x0000000b25257220 */ /* 0x080fe20000400000 */
[----:B------:R-:W-:Y:S01]  /*86f0*/  SHF.L.U64.HI R4, R18, 0x5, R19 ;  /* 0x0000000512047819 */ /* 0x000fe20000010213 */
[-C--:B------:R-:W-:Y:S01]  /*8700*/  FMUL R39, R39, R11.reuse ;  /* 0x0000000b27277220 */ /* 0x080fe20000400000 */
[----:B------:R-:W-:Y:S01]  /*8710*/  ISETP.GT.AND P5, PT, R164, RZ, P0 ;  /* 0x000000ffa400720c */ /* 0x000fe200007a4270 */
[----:B------:R1:W-:Y:S01]  /*8720*/  @P4 STG.E desc[UR16][R22.64], R155 ;  /* 0x0000009b16004986 */ /* 0x0003e2000c101910 */
[C---:B------:R-:W-:Y:S01]  /*8730*/  IADD3 R24, P4, R6.reuse, R20, RZ ;  /* 0x0000001406187210 */ /* 0x040fe20007f9e0ff */
[-C--:B0-----:R-:W-:Y:S01]  /*8740*/  FMUL R153, R27, R11.reuse ;  /* 0x0000000b1b997220 */ /* 0x081fe20000400000 */
[----:B------:R-:W-:Y:S01]  /*8750*/  IADD3 R26, P6, R6, R22, RZ ;  /* 0x00000016061a7210 */ /* 0x000fe20007fde0ff */
[----:B------:R0:W-:Y:S01]  /*8760*/  @P1 STG.E desc[UR16][R20.64+0x20], R157 ;  /* 0x0000209d14001986 */ /* 0x0001e2000c101910 */
[----:B------:R-:W-:Y:S01]  /*8770*/  ISETP.GT.AND P1, PT, R5, 0x9, PT ;  /* 0x000000090500780c */ /* 0x000fe20003f24270 */
[----:B------:R-:W-:Y:S01]  /*8780*/  IMAD.X R25, R4, 0x1, R21, P4 ;  /* 0x0000000104197824 */ /* 0x000fe200020e0615 */
[C---:B------:R-:W-:Y:S01]  /*8790*/  ISETP.GT.AND P0, PT, R164.reuse, 0x8, P0 ;  /* 0x00000008a400780c */ /* 0x040fe20000704270 */
[----:B------:R2:W-:Y:S01]  /*87a0*/  @P2 STG.E desc[UR16][R22.64+0x20], R153 ;  /* 0x0000209916002986 */ /* 0x0005e2000c101910 */
[----:B------:R-:W-:Y:S01]  /*87b0*/  ISETP.GT.AND P4, PT, R164, RZ, P1 ;  /* 0x000000ffa400720c */ /* 0x000fe20000f84270 */
[----:B------:R-:W-:Y:S01]  /*87c0*/  IMAD.X R27, R4, 0x1, R23, P6 ;  /* 0x00000001041b7824 */ /* 0x000fe200030e0617 */
[----:B------:R-:W-:Y:S01]  /*87d0*/  IADD3 R19, P2, R6, 0x20, RZ ;  /* 0x0000002006137810 */ /* 0x000fe20007f5e0ff */
[----:B------:R3:W-:Y:S01]  /*87e0*/  @P5 STG.E desc[UR16][R24.64], R159 ;  /* 0x0000009f18005986 */ /* 0x0007e2000c101910 */
[-C--:B-1----:R-:W-:Y:S01]  /*87f0*/  FMUL R155, R29, R11.reuse ;  /* 0x0000000b1d9b7220 */ /* 0x082fe20000400000 */
[----:B------:R-:W-:Y:S01]  /*8800*/  ISETP.GT.AND P1, PT, R164, 0x8, P1 ;  /* 0x00000008a400780c */ /* 0x000fe20000f24270 */
[----:B------:R-:W-:Y:S01]  /*8810*/  FMUL R41, R41, R11 ;  /* 0x0000000b29297220 */ /* 0x000fe20000400000 */
[----:B0-----:R-:W-:Y:S01]  /*8820*/  IADD3 R20, P5, R19, R20, RZ ;  /* 0x0000001413147210 */ /* 0x001fe20007fbe0ff */
[----:B------:R-:W-:-:S02]  /*8830*/  IMAD.X R18, RZ, RZ, R4, P2 ;  /* 0x000000ffff127224 */ /* 0x000fc400010e0604 */
[-C--:B------:R-:W-:Y:S01]  /*8840*/  FMUL R157, R30, R11.reuse ;  /* 0x0000000b1e9d7220 */ /* 0x080fe20000400000 */
[----:B------:R-:W-:Y:S01]  /*8850*/  ISETP.GT.AND P2, PT, R5, 0x10, PT ;  /* 0x000000100500780c */ /* 0x000fe20003f44270 */
[-C--:B--2---:R-:W-:Y:S01]  /*8860*/  FMUL R153, R31, R11.reuse ;  /* 0x0000000b1f997220 */ /* 0x084fe20000400000 */
[----:B------:R-:W-:Y:S01]  /*8870*/  IMAD.X R21, R18, 0x1, R21, P5 ;  /* 0x0000000112157824 */ /* 0x000fe200028e0615 */
[----:B------:R0:W-:Y:S01]  /*8880*/  @P4 STG.E desc[UR16][R26.64], R155 ;  /* 0x0000009b1a004986 */ /* 0x0001e2000c101910 */
[----:B------:R-:W-:Y:S01]  /*8890*/  IADD3 R22, P4, R19, R22, RZ ;  /* 0x0000001613167210 */ /* 0x000fe20007f9e0ff */
[-C--:B---3--:R-:W-:Y:S01]  /*88a0*/  FMUL R159, R32, R11.reuse ;  /* 0x0000000b209f7220 */ /* 0x088fe20000400000 */
[----:B------:R-:W-:Y:S01]  /*88b0*/  ISETP.GT.AND P5, PT, R164, RZ, P2 ;  /* 0x000000ffa400720c */ /* 0x000fe200017a4270 */
[----:B------:R1:W-:Y:S01]  /*88c0*/  @P0 STG.E desc[UR16][R20.64], R157 ;  /* 0x0000009d14000986 */ /* 0x0003e2000c101910 */
[----:B------:R-:W-:Y:S01]  /*88d0*/  ISETP.GT.AND P0, PT, R5, 0x11, PT ;  /* 0x000000110500780c */ /* 0x000fe20003f04270 */
[----:B------:R-:W-:Y:S01]  /*88e0*/  IMAD.X R23, R18, 0x1, R23, P4 ;  /* 0x0000000112177824 */ /* 0x000fe200020e0617 */
[----:B------:R-:W-:Y:S01]  /*88f0*/  IADD3 R28, P6, R6, R24, RZ ;  /* 0x00000018061c7210 */ /* 0x000fe20007fde0ff */
[-C--:B------:R-:W-:Y:S01]  /*8900*/  FMUL R43, R43, R11.reuse ;  /* 0x0000000b2b2b7220 */ /* 0x080fe20000400000 */
[----:B------:R-:W-:Y:S01]  /*8910*/  ISETP.GT.AND P4, PT, R164, RZ, P0 ;  /* 0x000000ffa400720c */ /* 0x000fe20000784270 */
[-C--:B------:R-:W-:Y:S01]  /*8920*/  FMUL R45, R45, R11.reuse ;  /* 0x0000000b2d2d7220 */ /* 0x080fe20000400000 */
[----:B------:R2:W-:Y:S01]  /*8930*/  @P1 STG.E desc[UR16][R22.64], R153 ;  /* 0x0000009916001986 */ /* 0x0005e2000c101910 */
[----:B------:R-:W-:Y:S01]  /*8940*/  IMAD.X R29, R4, 0x1, R25, P6 ;  /* 0x00000001041d7824 */ /* 0x000fe200030e0619 */
[----:B------:R-:W-:Y:S01]  /*8950*/  ISETP.GT.AND P1, PT, R164, 0x8, P2 ;  /* 0x00000008a400780c */ /* 0x000fe20001724270 */
[-C--:B0-----:R-:W-:Y:S01]  /*8960*/  FMUL R155, R34, R11.reuse ;  /* 0x0000000b229b7220 */ /* 0x081fe20000400000 */
[----:B------:R-:W-:Y:S01]  /*8970*/  IADD3 R30, P2, R6, R26, RZ ;  /* 0x0000001a061e7210 */ /* 0x000fe20007f5e0ff */
[-C--:B------:R-:W-:Y:S01]  /*8980*/  FMUL R47, R47, R11.reuse ;  /* 0x0000000b2f2f7220 */ /* 0x080fe20000400000 */
[----:B------:R-:W-:Y:S01]  /*8990*/  @P5 STG.E desc[UR16][R28.64], R159 ;  /* 0x0000009f1c005986 */ /* 0x000fe2000c101910 */
[----:B-1----:R-:W-:Y:S01]  /*89a0*/  IADD3 R20, P5, R19, R24, RZ ;  /* 0x0000001813147210 */ /* 0x002fe20007fbe0ff */
[-C--:B------:R-:W-:Y:S01]  /*89b0*/  FMUL R49, R49, R11.reuse ;  /* 0x0000000b31317220 */ /* 0x080fe20000400000 */
[----:B------:R-:W-:Y:S01]  /*89c0*/  IMAD.X R31, R4, 0x1, R27, P2 ;  /* 0x00000001041f7824 */ /* 0x000fe200010e061b */
[----:B------:R-:W-:Y:S01]  /*89d0*/  ISETP.GT.AND P0, PT, R164, 0x8, P0 ;  /* 0x00000008a400780c */ /* 0x000fe20000704270 */
[-C--:B------:R-:W-:Y:S01]  /*89e0*/  FMUL R51, R51, R11.reuse ;  /* 0x0000000b33337220 */ /* 0x080fe20000400000 */
[----:B------:R-:W-:Y:S01]  /*89f0*/  ISETP.GT.AND P2, PT, R5, 0x18, PT ;  /* 0x000000180500780c */ /* 0x000fe20003f44270 */
[----:B------:R-:W-:Y:S01]  /*8a00*/  IMAD.X R21, R18, 0x1, R25, P5 ;  /* 0x0000000112157824 */ /* 0x000fe200028e0619 */
[----:B------:R0:W-:Y:S01]  /*8a10*/  @P4 STG.E desc[UR16][R30.64], R33 ;  /* 0x000000211e004986 */ /* 0x0001e2000c101910 */
[----:B--2---:R-:W-:Y:S01]  /*8a20*/  IADD3 R22, P4, R19, R26, RZ ;  /* 0x0000001a13167210 */ /* 0x004fe20007f9e0ff */
[-C--:B------:R-:W-:Y:S01]  /*8a30*/  FMUL R153, R36, R11.reuse ;  /* 0x0000000b24997220 */ /* 0x080fe20000400000 */
        /* <DEDUP_REMOVED lines=22> */
[----:B------:R-:W-:Y:S01]  /*8ba0*/  @P4 STG.E desc[UR16][R26.64], R37 ;  /* 0x000000251a004986 */ /* 0x000fe2000c101910 */
        /* <DEDUP_REMOVED lines=13> */
[-C--:B------:R-:W-:Y:S01]  /*8c80*/  FMUL R67, R67, R11.reuse ;  /* 0x0000000b43437220 */ /* 0x080fe20000400000 */
[----:B------:R-:W-:Y:S01]  /*8c90*/  IADD3 R30, P2, R6, R26, RZ ;  /* 0x0000001a061e7210 */ /* 0x000fe20007f5e0ff */
[-C--:B0-----:R-:W-:Y:S01]  /*8ca0*/  FMUL R33, R42, R11.reuse ;  /* 0x0000000b2a217220 */ /* 0x081fe20000400000 */
[----:B------:R0:W-:Y:S01]  /*8cb0*/  @P5 STG.E desc[UR16][R28.64], R35 ;  /* 0x000000231c005986 */ /* 0x0001e2000c101910 */
[----:B------:R-:W-:Y:S01]  /*8cc0*/  IADD3 R20, P5, R19, R24, RZ ;  /* 0x0000001813147210 */ /* 0x000fe20007fbe0ff */
[-C--:B------:R-:W-:Y:S01]  /*8cd0*/  FMUL R69, R69, R11.reuse ;  /* 0x0000000b45457220 */ /* 0x080fe20000400000 */
[----:B------:R-:W-:Y:S01]  /*8ce0*/  IMAD.X R31, R4, 0x1, R27, P2 ;  /* 0x00000001041f7824 */ /* 0x000fe200010e061b */
[----:B------:R-:W-:Y:S01]  /*8cf0*/  ISETP.GT.AND P0, PT, R164, 0x8, P0 ;  /* 0x00000008a400780c */ /* 0x000fe20000704270 */
[-C--:B------:R-:W-:Y:S01]  /*8d00*/  FMUL R71, R71, R11.reuse ;  /* 0x0000000b47477220 */ /* 0x080fe20000400000 */
[----:B------:R-:W-:Y:S01]  /*8d10*/  ISETP.GT.AND P2, PT, R5, 0x28, PT ;  /* 0x000000280500780c */ /* 0x000fe20003f44270 */
[----:B------:R-:W-:Y:S01]  /*8d20*/  IMAD.X R21, R18, 0x1, R25, P5 ;  /* 0x0000000112157824 */ /* 0x000fe200028e0619 */
[----:B------:R-:W-:Y:S01]  /*8d30*/  @P4 STG.E desc[UR16][R30.64], R41 ;  /* 0x000000291e004986 */ /* 0x000fe2000c101910 */
[----:B-1----:R-:W-:Y:S01]  /*8d40*/  IADD3 R22, P4, R19, R26, RZ ;  /* 0x0000001a13167210 */ /* 0x002fe20007f9e0ff */
[-C--:B------:R-:W-:Y:S01]  /*8d50*/  FMUL R73, R73, R11.reuse ;  /* 0x0000000b49497220 */ /* 0x080fe20000400000 */
[----:B------:R-:W-:Y:S01]  /*8d60*/  ISETP.GT.AND P5, PT, R164, RZ, P2 ;  /* 0x000000ffa400720c */ /* 0x000fe200017a4270 */
[----:B------:R1:W-:Y:S01]  /*8d70*/  @P1 STG.E desc[UR16][R20.64], R33 ;  /* 0x0000002114001986 */ /* 0x0003e2000c101910 */
[----:B------:R-:W-:Y:S01]  /*8d80*/  ISETP.GT.AND P1, PT, R5, 0x29, PT ;  /* 0x000000290500780c */ /* 0x000fe20003f24270 */
[----:B------:R-:W-:Y:S01]  /*8d90*/  IMAD.X R23, R18, 0x1, R27, P4 ;  /* 0x0000000112177824 */ /* 0x000fe200020e061b */
[----:B------:R-:W-:Y:S01]  /*8da0*/  IADD3 R24, P6, R6, R28, RZ ;  /* 0x0000001c06187210 */ /* 0x000fe20007fde0ff */
[-C--:B0-----:R-:W-:Y:S01]  /*8db0*/  FMUL R35, R44, R11.reuse ;  /* 0x0000000b2c237220 */ /* 0x081fe20000400000 */
[----:B------:R-:W-:Y:S01]  /*8dc0*/  ISETP.GT.AND P4, PT, R164, RZ, P1 ;  /* 0x000000ffa400720c */ /* 0x000fe20000f84270 */
[-C--:B------:R-:W-:Y:S01]  /*8dd0*/  FMUL R75, R75, R11.reuse ;  /* 0x0000000b4b4b7220 */ /* 0x080fe20000400000 */
[----:B------:R0:W-:Y:S01]  /*8de0*/  @P0 STG.E desc[UR16][R22.64], R43 ;  /* 0x0000002b16000986 */ /* 0x0001e2000c101910 */
[----:B------:R-:W-:Y:S01]  /*8df0*/  IMAD.X R25, R4, 0x1, R29, P6 ;  /* 0x0000000104197824 */ /* 0x000fe200030e061d */
[----:B------:R-:W-:Y:S01]  /*8e00*/  ISETP.GT.AND P0, PT, R164, 0x8, P2 ;  /* 0x00000008a400780c */ /* 0x000fe20001704270 */
[-C--:B------:R-:W-:Y:S01]  /*8e10*/  FMUL R77, R77, R11.reuse ;  /* 0x0000000b4d4d7220 */ /* 0x080fe20000400000 */
[----:B------:R-:W-:Y:S01]  /*8e20*/  IADD3 R26, P2, R6, R30, RZ ;  /* 0x0000001e061a7210 */ /* 0x000fe20007f5e0ff */
[-C--:B-1----:R-:W-:Y:S01]  /*8e30*/  FMUL R33, R46, R11.reuse ;  /* 0x0000000b2e217220 */ /* 0x082fe20000400000 */
        /* <DEDUP_REMOVED lines=9> */
[----:B0-----:R-:W-:Y:S01]  /*8ed0*/  IADD3 R22, P4, R19, R30, RZ ;  /* 0x0000001e13167210 */ /* 0x001fe20007f9e0ff */
[-C--:B------:R-:W-:Y:S01]  /*8ee0*/  FMUL R83, R83, R11.reuse ;  /* 0x0000000b53537220 */ /* 0x080fe20000400000 */
[----:B------:R-:W-:Y:S01]  /*8ef0*/  ISETP.GT.AND P5, PT, R164, RZ, P2 ;  /* 0x000000ffa400720c */ /* 0x000fe200017a4270 */
[----:B------:R0:W-:Y:S01]  /*8f00*/  @P0 STG.E desc[UR16][R20.64], R33 ;  /* 0x0000002114000986 */ /* 0x0001e2000c101910 */
[----:B------:R-:W-:Y:S01]  /*8f10*/  ISETP.GT.AND P0, PT, R5, 0x31, PT ;  /* 0x000000310500780c */ /* 0x000fe20003f04270 */
[----:B------:R-:W-:Y:S01]  /*8f20*/  IMAD.X R23, R18, 0x1, R31, P4 ;  /* 0x0000000112177824 */ /* 0x000fe200020e061f */
[----:B------:R-:W-:Y:S01]  /*8f30*/  IADD3 R28, P6, R6, R24, RZ ;  /* 0x00000018061c7210 */ /* 0x000fe20007fde0ff */
[-C--:B-1----:R-:W-:Y:S01]  /*8f40*/  FMUL R35, R48, R11.reuse ;  /* 0x0000000b30237220 */ /* 0x082fe20000400000 */
        /* <DEDUP_REMOVED lines=112> */
[----:B------:R-:W-:Y:S01]  /*9650*/  ISETP.GT.AND P2, PT, R5, 0x58, PT ;  /* 0x000000580500780c */ /* 0x000fe20003f44270 */
[-C--:B------:R-:W-:Y:S01]  /*9660*/  FMUL R131, R131, R11.reuse ;  /* 0x0000000b83837220 */ /* 0x080fe20000400000 */
[----:B------:R-:W-:Y:S01]  /*9670*/  ISETP.GT.AND P0, PT, R164, 0x8, P0 ;  /* 0x00000008a400780c */ /* 0x000fe20000704270 */
[----:B------:R-:W-:Y:S01]  /*9680*/  IMAD.X R21, R18, 0x1, R25, P5 ;  /* 0x0000000112157824 */ /* 0x000fe200028e0619 */
[----:B------:R-:W-:Y:S01]  /*9690*/  @P4 STG.E desc[UR16][R30.64], R65 ;  /* 0x000000411e004986 */ /* 0x000fe2000c101910 */
[----:B------:R-:W-:Y:S01]  /*96a0*/  ISETP.GT.AND P5, PT, R164, RZ, P2 ;  /* 0x000000ffa400720c */ /* 0x000fe200017a4270 */
[-C--:B------:R-:W-:Y:S01]  /*96b0*/  FMUL R133, R133, R11.reuse ;  /* 0x0000000b85857220 */ /* 0x080fe20000400000 */
[----:B-1----:R-:W-:Y:S01]  /*96c0*/  IADD3 R22, P4, R19, R26, RZ ;  /* 0x0000001a13167210 */ /* 0x002fe20007f9e0ff */
[----:B------:R1:W-:Y:S01]  /*96d0*/  @P1 STG.E desc[UR16][R20.64], R33 ;  /* 0x0000002114001986 */ /* 0x0003e2000c101910 */
[----:B------:R-:W-:Y:S01]  /*96e0*/  IADD3 R24, P6, R6, R28, RZ ;  /* 0x0000001c06187210 */ /* 0x000fe20007fde0ff */
[-C--:B0-----:R-:W-:Y:S01]  /*96f0*/  FMUL R35, R68, R11.reuse ;  /* 0x0000000b44237220 */ /* 0x081fe20000400000 */
[----:B------:R-:W-:Y:S01]  /*9700*/  ISETP.GT.AND P1, PT, R5, 0x59, PT ;  /* 0x000000590500780c */ /* 0x000fe20003f24270 */
[----:B------:R-:W-:Y:S01]  /*9710*/  IMAD.X R23, R18, 0x1, R27, P4 ;  /* 0x0000000112177824 */ /* 0x000fe200020e061b */
[----:B------:R-:W-:Y:S01]  /*9720*/  ISETP.GT.AND P2, PT, R164, 0x8, P2 ;  /* 0x00000008a400780c */ /* 0x000fe20001744270 */
[----:B------:R-:W-:Y:S01]  /*9730*/  IMAD.X R25, R4, 0x1, R29, P6 ;  /* 0x0000000104197824 */ /* 0x000fe200030e061d */
[----:B------:R-:W-:Y:S01]  /*9740*/  ISETP.GT.AND P4, PT, R164, RZ, P1 ;  /* 0x000000ffa400720c */ /* 0x000fe20000f84270 */
[-C--:B------:R-:W-:Y:S01]  /*9750*/  FMUL R135, R135, R11.reuse ;  /* 0x0000000b87877220 */ /* 0x080fe20000400000 */
[----:B------:R0:W-:Y:S01]  /*9760*/  @P0 STG.E desc[UR16][R22.64], R67 ;  /* 0x0000004316000986 */ /* 0x0001e2000c101910 */
[----:B------:R-:W-:Y:S01]  /*9770*/  IADD3 R26, P0, R6, R30, RZ ;  /* 0x0000001e061a7210 */ /* 0x000fe20007f1e0ff */
[-C--:B------:R-:W-:Y:S01]  /*9780*/  FMUL R137, R137, R11.reuse ;  /* 0x0000000b89897220 */ /* 0x080fe20000400000 */
[----:B------:R-:W-:Y:S01]  /*9790*/  ISETP.GT.AND P1, PT, R164, 0x8, P1 ;  /* 0x00000008a400780c */ /* 0x000fe20000f24270 */
[----:B------:R2:W-:Y:S01]  /*97a0*/  @P5 STG.E desc[UR16][R24.64], R35 ;  /* 0x0000002318005986 */ /* 0x0005e2000c101910 */
[----:B-1----:R-:W-:Y:S01]  /*97b0*/  IADD3 R20, P5, R19, R28, RZ ;  /* 0x0000001c13147210 */ /* 0x002fe20007fbe0ff */
[----:B------:R-:W-:Y:S01]  /*97c0*/  IMAD.X R27, R4, 0x1, R31, P0 ;  /* 0x00000001041b7824 */ /* 0x000fe200000e061f */
[----:B------:R-:W-:Y:S01]  /*97d0*/  ISETP.GT.AND P0, PT, R5, 0x60, PT ;  /* 0x000000600500780c */ /* 0x000fe20003f04270 */
[-C--:B------:R-:W-:Y:S01]  /*97e0*/  FMUL R33, R70, R11.reuse ;  /* 0x0000000b46217220 */ /* 0x080fe20000400000 */
[----:B------:R-:W-:Y:S01]  /*97f0*/  IADD3 R28, P6, R6, R24, RZ ;  /* 0x00000018061c7210 */ /* 0x000fe20007fde0ff */
[----:B------:R-:W-:Y:S01]  /*9800*/  IMAD.X R21, R18, 0x1, R29, P5 ;  /* 0x0000000112157824 */ /* 0x000fe200028e061d */
[----:B------:R-:W-:Y:S01]  /*9810*/  @P4 STG.E desc[UR16][R26.64], R69 ;  /* 0x000000451a004986 */ /* 0x000fe2000c101910 */
[----:B0-----:R-:W-:Y:S01]  /*9820*/  IADD3 R22, P5, R19, R30, RZ ;  /* 0x0000001e13167210 */ /* 0x001fe20007fbe0ff */
[----:B------:R-:W-:Y:S01]  /*9830*/  FMUL R139, R139, R11 ;  /* 0x0000000b8b8b7220 */ /* 0x000fe20000400000 */
[----:B------:R-:W-:Y:S01]  /*9840*/  ISETP.GT.AND P4, PT, R164, RZ, P0 ;  /* 0x000000ffa400720c */ /* 0x000fe20000784270 */
[----:B------:R0:W-:Y:S01]  /*9850*/  @P2 STG.E desc[UR16][R20.64], R33 ;  /* 0x0000002114002986 */ /* 0x0001e2000c101910 */
[----:B------:R-:W-:Y:S01]  /*9860*/  ISETP.GT.AND P2, PT, R5, 0x61, PT ;  /* 0x000000610500780c */ /* 0x000fe20003f44270 */
[----:B------:R-:W-:-:S02]  /*9870*/  IMAD.X R23, R18, 0x1, R31, P5 ;  /* 0x0000000112177824 */ /* 0x000fc400028e061f */
[-C--:B--2---:R-:W-:Y:S01]  /*9880*/  FMUL R35, R72, R11.reuse ;  /* 0x0000000b48237220 */ /* 0x084fe20000400000 */
[----:B------:R-:W-:Y:S01]  /*9890*/  IMAD.X R29, R4, 0x1, R25, P6 ;  /* 0x00000001041d7824 */ /* 0x000fe200030e0619 */
[----:B------:R-:W-:Y:S01]  /*98a0*/  ISETP.GT.AND P5, PT, R164, RZ, P2 ;  /* 0x000000ffa400720c */ /* 0x000fe200017a4270 */
[-C--:B------:R-:W-:Y:S01]  /*98b0*/  FMUL R141, R141, R11.reuse ;  /* 0x0000000b8d8d7220 */ /* 0x080fe20000400000 */
[----:B------:R1:W-:Y:S01]  /*98c0*/  @P1 STG.E desc[UR16][R22.64], R71 ;  /* 0x0000004716001986 */ /* 0x0003e2000c101910 */
[----:B------:R-:W-:Y:S01]  /*98d0*/  IADD3 R30, P1, R6, R26, RZ ;  /* 0x0000001a061e7210 */ /* 0x000fe20007f3e0ff */
[-C--:B------:R-:W-:Y:S01]  /*98e0*/  FMUL R143, R143, R11.reuse ;  /* 0x0000000b8f8f7220 */ /* 0x080fe20000400000 */
[----:B------:R-:W-:Y:S01]  /*98f0*/  ISETP.GT.AND P0, PT, R164, 0x8, P0 ;  /* 0x00000008a400780c */ /* 0x000fe20000704270 */
[-C--:B------:R-:W-:Y:S01]  /*9900*/  FMUL R145, R145, R11.reuse ;  /* 0x0000000b91917220 */ /* 0x080fe20000400000 */
[----:B------:R2:W-:Y:S01]  /*9910*/  @P4 STG.E desc[UR16][R28.64], R35 ;  /* 0x000000231c004986 */ /* 0x0005e2000c101910 */
[----:B0-----:R-:W-:Y:S01]  /*9920*/  IADD3 R20, P4, R19, R24, RZ ;  /* 0x0000001813147210 */ /* 0x001fe20007f9e0ff */
[----:B------:R-:W-:Y:S01]  /*9930*/  IMAD.X R31, R4, 0x1, R27, P1 ;  /* 0x00000001041f7824 */ /* 0x000fe200008e061b */
[----:B------:R-:W-:Y:S01]  /*9940*/  ISETP.GT.AND P1, PT, R5, 0x68, PT ;  /* 0x000000680500780c */ /* 0x000fe20003f24270 */
[-C--:B------:R-:W-:Y:S01]  /*9950*/  FMUL R33, R74, R11.reuse ;  /* 0x0000000b4a217220 */ /* 0x080fe20000400000 */
[----:B------:R-:W-:Y:S01]  /*9960*/  ISETP.GT.AND P2, PT, R164, 0x8, P2 ;  /* 0x00000008a400780c */ /* 0x000fe20001744270 */
        /* <DEDUP_REMOVED lines=9> */
[-C--:B--2---:R-:W-:Y:S01]  /*9a00*/  FMUL R35, R76, R11.reuse ;  /* 0x0000000b4c237220 */ /* 0x084fe20000400000 */
[----:B------:R-:W-:Y:S01]  /*9a10*/  ISETP.GT.AND P5, PT, R164, RZ, P0 ;  /* 0x000000ffa400720c */ /* 0x000fe200007a4270 */
[-C--:B------:R-:W-:Y:S01]  /*9a20*/  FMUL R149, R149, R11.reuse ;  /* 0x0000000b95957220 */ /* 0x080fe20000400000 */
[----:B------:R1:W-:Y:S01]  /*9a30*/  @P2 STG.E desc[UR16][R22.64], R75 ;  /* 0x0000004b16002986 */ /* 0x0003e2000c101910 */
[----:B------:R-:W-:Y:S01]  /*9a40*/  IMAD.X R25, R4, 0x1, R29, P6 ;  /* 0x0000000104197824 */ /* 0x000fe200030e061d */
[----:B------:R-:W-:Y:S01]  /*9a50*/  IADD3 R26, P2, R6, R30, RZ ;  /* 0x0000001e061a7210 */ /* 0x000fe20007f5e0ff */
[-C--:B------:R-:W-:Y:S01]  /*9a60*/  FMUL R151, R151, R11.reuse ;  /* 0x0000000b97977220 */ /* 0x080fe20000400000 */
[----:B------:R-:W-:Y:S01]  /*9a70*/  ISETP.GT.AND P1, PT, R164, 0x8, P1 ;  /* 0x00000008a400780c */ /* 0x000fe20000f24270 */
[----:B0-----:R-:W-:Y:S01]  /*9a80*/  FMUL R33, R78, R11 ;  /* 0x0000000b4e217220 */ /* 0x001fe20000400000 */
[----:B------:R0:W-:Y:S01]  /*9a90*/  @P4 STG.E desc[UR16][R24.64], R35 ;  /* 0x0000002318004986 */ /* 0x0001e2000c101910 */
[----:B------:R-:W-:Y:S01]  /*9aa0*/  IADD3 R20, P4, R19, R28, RZ ;  /* 0x0000001c13147210 */ /* 0x000fe20007f9e0ff */
[----:B------:R-:W-:Y:S01]  /*9ab0*/  IMAD.X R27, R4, 0x1, R31, P2 ;  /* 0x00000001041b7824 */ /* 0x000fe200010e061f */
[----:B------:R-:W-:-:S02]  /*9ac0*/  ISETP.GT.AND P2, PT, R5, 0x70, PT ;  /* 0x000000700500780c */ /* 0x000fc40003f44270 */
[----:B------:R-:W-:Y:S01]  /*9ad0*/  ISETP.GT.AND P0, PT, R164, 0x8, P0 ;  /* 0x00000008a400780c */ /* 0x000fe20000704270 */
[----:B------:R-:W-:Y:S01]  /*9ae0*/  IMAD.X R21, R18, 0x1, R29, P4 ;  /* 0x0000000112157824 */ /* 0x000fe200020e061d */
[----:B------:R-:W-:Y:S01]  /*9af0*/  @P5 STG.E desc[UR16][R26.64], R77 ;  /* 0x0000004d1a005986 */ /* 0x000fe2000c101910 */
[----:B-1----:R-:W-:Y:S02]  /*9b00*/  IADD3 R22, P5, R19, R30, RZ ;  /* 0x0000001e13167210 */ /* 0x002fe40007fbe0ff */
[----:B------:R-:W-:Y:S01]  /*9b10*/  ISETP.GT.AND P4, PT, R164, RZ, P2 ;  /* 0x000000ffa400720c */ /* 0x000fe20001784270 */
[----:B------:R1:W-:Y:S01]  /*9b20*/  @P1 STG.E desc[UR16][R20.64], R33 ;  /* 0x0000002114001986 */ /* 0x0003e2000c101910 */
[----:B------:R-:W-:Y:S01]  /*9b30*/  ISETP.GT.AND P1, PT, R5, 0x71, PT ;  /* 0x000000710500780c */ /* 0x000fe20003f24270 */
[----:B------:R-:W-:Y:S01]  /*9b40*/  IMAD.X R23, R18, 0x1, R31, P5 ;  /* 0x0000000112177824 */ /* 0x000fe200028e061f */
[----:B------:R-:W-:Y:S01]  /*9b50*/  IADD3 R28, P6, R6, R24, RZ ;  /* 0x00000018061c7210 */ /* 0x000fe20007fde0ff */
[----:B0-----:R-:W-:Y:S01]  /*9b60*/  FMUL R35, R80, R11 ;  /* 0x0000000b50237220 */ /* 0x001fe20000400000 */
[----:B------:R-:W-:-:S02]  /*9b70*/  ISETP.GT.AND P5, PT, R164, RZ, P1 ;  /* 0x000000ffa400720c */ /* 0x000fc40000fa4270 */
[----:B------:R0:W-:Y:S01]  /*9b80*/  @P0 STG.E desc[UR16][R22.64], R79 ;  /* 0x0000004f16000986 */ /* 0x0001e2000c101910 */
[----:B------:R-:W-:Y:S01]  /*9b90*/  IMAD.X R29, R4, 0x1, R25, P6 ;  /* 0x00000001041d7824 */ /* 0x000fe200030e0619 */
[----:B------:R-:W-:Y:S02]  /*9ba0*/  IADD3 R30, P0, R6, R26, RZ ;  /* 0x0000001a061e7210 */ /* 0x000fe40007f1e0ff */
[----:B------:R-:W-:Y:S01]  /*9bb0*/  ISETP.GT.AND P2, PT, R164, 0x8, P2 ;  /* 0x00000008a400780c */ /* 0x000fe20001744270 */
[----:B-1----:R-:W-:Y:S01]  /*9bc0*/  FMUL R33, R82, R11 ;  /* 0x0000000b52217220 */ /* 0x002fe20000400000 */
[----:B------:R1:W-:Y:S01]  /*9bd0*/  @P4 STG.E desc[UR16][R28.64], R35 ;  /* 0x000000231c004986 */ /* 0x0003e2000c101910 */
[----:B------:R-:W-:Y:S01]  /*9be0*/  IADD3 R20, P4, R19, R24, RZ ;  /* 0x0000001813147210 */ /* 0x000fe20007f9e0ff */
[----:B------:R-:W-:Y:S01]  /*9bf0*/  IMAD.X R31, R4, 0x1, R27, P0 ;  /* 0x00000001041f7824 */ /* 0x000fe200000e061b */
[----:B------:R-:W-:Y:S02]  /*9c00*/  ISETP.GT.AND P0, PT, R5, 0x78, PT ;  /* 0x000000780500780c */ /* 0x000fe40003f04270 */
[----:B------:R-:W-:Y:S01]  /*9c10*/  ISETP.GT.AND P1, PT, R164, 0x8, P1 ;  /* 0x00000008a400780c */ /* 0x000fe20000f24270 */
[----:B------:R-:W-:Y:S01]  /*9c20*/  IMAD.X R21, R18, 0x1, R25, P4 ;  /* 0x0000000112157824 */ /* 0x000fe200020e0619 */
[----:B------:R-:W-:Y:S01]  /*9c30*/  @P5 STG.E desc[UR16][R30.64], R81 ;  /* 0x000000511e005986 */ /* 0x000fe2000c101910 */
[----:B0-----:R-:W-:-:S02]  /*9c40*/  IADD3 R22, P5, R19, R26, RZ ;  /* 0x0000001a13167210 */ /* 0x001fc40007fbe0ff */
[----:B------:R-:W-:Y:S01]  /*9c50*/  ISETP.GT.AND P4, PT, R164, RZ, P0 ;  /* 0x000000ffa400720c */ /* 0x000fe20000784270 */
[----:B------:R0:W-:Y:S01]  /*9c60*/  @P2 STG.E desc[UR16][R20.64], R33 ;  /* 0x0000002114002986 */ /* 0x0001e2000c101910 */
[----:B------:R-:W-:Y:S01]  /*9c70*/  ISETP.GT.AND P2, PT, R5, 0x79, PT ;  /* 0x000000790500780c */ /* 0x000fe20003f44270 */
[----:B------:R-:W-:Y:S01]  /*9c80*/  IMAD.X R23, R18, 0x1, R27, P5 ;  /* 0x0000000112177824 */ /* 0x000fe200028e061b */
[----:B------:R-:W-:Y:S01]  /*9c90*/  IADD3 R24, P6, R6, R28, RZ ;  /* 0x0000001c06187210 */ /* 0x000fe20007fde0ff */
[----:B-1----:R-:W-:Y:S01]  /*9ca0*/  FMUL R35, R84, R11 ;  /* 0x0000000b54237220 */ /* 0x002fe20000400000 */
[----:B------:R-:W-:Y:S02]  /*9cb0*/  ISETP.GT.AND P5, PT, R164, RZ, P2 ;  /* 0x000000ffa400720c */ /* 0x000fe400017a4270 */
[----:B------:R1:W-:Y:S01]  /*9cc0*/  @P1 STG.E desc[UR16][R22.64], R83 ;  /* 0x0000005316001986 */ /* 0x0003e2000c101910 */
[----:B------:R-:W-:Y:S01]  /*9cd0*/  IMAD.X R25, R4, 0x1, R29, P6 ;  /* 0x0000000104197824 */ /* 0x000fe200030e061d */
[----:B------:R-:W-:-:S02]  /*9ce0*/  IADD3 R26, P1, R6, R30, RZ ;  /* 0x0000001e061a7210 */ /* 0x000fc40007f3e0ff */
[----:B------:R-:W-:Y:S01]  /*9cf0*/  ISETP.GT.AND P0, PT, R164, 0x8, P0 ;  /* 0x00000008a400780c */ /* 0x000fe20000704270 */
[----:B0-----:R-:W-:Y:S01]  /*9d00*/  FMUL R33, R86, R11 ;  /* 0x0000000b56217220 */ /* 0x001fe20000400000 */
[----:B------:R0:W-:Y:S01]  /*9d10*/  @P4 STG.E desc[UR16][R24.64], R35 ;  /* 0x0000002318004986 */ /* 0x0001e2000c101910 */
[----:B------:R-:W-:Y:S01]  /*9d20*/  IADD3 R20, P4, R19, R28, RZ ;  /* 0x0000001c13147210 */ /* 0x000fe20007f9e0ff */
[----:B------:R-:W-:Y:S01]  /*9d30*/  IMAD.X R27, R4, 0x1, R31, P1 ;  /* 0x00000001041b7824 */ /* 0x000fe200008e061f */
[----:B------:R-:W-:Y:S02]  /*9d40*/  ISETP.GT.AND P1, PT, R5, 0x80, PT ;  /* 0x000000800500780c */ /* 0x000fe40003f24270 */
[----:B------:R-:W-:Y:S01]  /*9d50*/  ISETP.GT.AND P2, PT, R164, 0x8, P2 ;  /* 0x00000008a400780c */ /* 0x000fe20001744270 */
[----:B------:R-:W-:Y:S01]  /*9d60*/  IMAD.X R21, R18, 0x1, R29, P4 ;  /* 0x0000000112157824 */ /* 0x000fe200020e061d */
[----:B------:R-:W-:Y:S01]  /*9d70*/  @P5 STG.E desc[UR16][R26.64], R85 ;  /* 0x000000551a005986 */ /* 0x000fe2000c101910 */
[----:B-1----:R-:W-:-:S02]  /*9d80*/  IADD3 R22, P5, R19, R30, RZ ;  /* 0x0000001e13167210 */ /* 0x002fc40007fbe0ff */
[----:B------:R-:W-:Y:S01]  /*9d90*/  ISETP.GT.AND P4, PT, R164, RZ, P1 ;  /* 0x000000ffa400720c */ /* 0x000fe20000f84270 */
[----:B------:R1:W-:Y:S01]  /*9da0*/  @P0 STG.E desc[UR16][R20.64], R33 ;  /* 0x0000002114000986 */ /* 0x0003e2000c101910 */
[----:B------:R-:W-:Y:S01]  /*9db0*/  ISETP.GT.AND P0, PT, R5, 0x81, PT ;  /* 0x000000810500780c */ /* 0x000fe20003f04270 */
[----:B------:R-:W-:Y:S01]  /*9dc0*/  IMAD.X R23, R18, 0x1, R31, P5 ;  /* 0x0000000112177824 */ /* 0x000fe200028e061f */
[----:B------:R-:W-:Y:S01]  /*9dd0*/  IADD3 R28, P6, R6, R24, RZ ;  /* 0x00000018061c7210 */ /* 0x000fe20007fde0ff */
[----:B0-----:R-:W-:Y:S01]  /*9de0*/  FMUL R35, R88, R11 ;  /* 0x0000000b58237220 */ /* 0x001fe20000400000 */
[----:B------:R-:W-:Y:S02]  /*9df0*/  ISETP.GT.AND P5, PT, R164, RZ, P0 ;  /* 0x000000ffa400720c */ /* 0x000fe400007a4270 */
[----:B------:R0:W-:Y:S01]  /*9e00*/  @P2 STG.E desc[UR16][R22.64], R87 ;  /* 0x0000005716002986 */ /* 0x0001e2000c101910 */
[----:B------:R-:W-:Y:S01]  /*9e10*/  IMAD.X R29, R4, 0x1, R25, P6 ;  /* 0x00000001041d7824 */ /* 0x000fe200030e0619 */
[----:B------:R-:W-:-:S02]  /*9e20*/  IADD3 R30, P2, R6, R26, RZ ;  /* 0x0000001a061e7210 */ /* 0x000fc40007f5e0ff */
        /* <DEDUP_REMOVED lines=249> */
[----:B------:R-:W-:-:S02]  /*adc0*/  ISETP.GT.AND P4, PT, R164, RZ, P2 ;  /* 0x000000ffa400720c */ /* 0x000fc40001784270 */
[----:B0-----:R-:W-:Y:S01]  /*add0*/  IADD3 R22, P5, R19, R26, RZ ;  /* 0x0000001a13167210 */ /* 0x001fe20007fbe0ff */
[----:B------:R0:W-:Y:S01]  /*ade0*/  @P1 STG.E desc[UR16][R20.64], R33 ;  /* 0x0000002114001986 */ /* 0x0001e2000c101910 */
[----:B------:R-:W-:Y:S01]  /*adf0*/  IADD3 R24, P6, R6, R28, RZ ;  /* 0x0000001c06187210 */ /* 0x000fe20007fde0ff */
[-C--:B-1----:R-:W-:Y:S01]  /*ae00*/  FMUL R35, R140, R11.reuse ;  /* 0x0000000b8c237220 */ /* 0x082fe20000400000 */
[----:B------:R-:W-:Y:S01]  /*ae10*/  ISETP.GT.AND P1, PT, R5, 0xe9, PT ;  /* 0x000000e90500780c */ /* 0x000fe20003f24270 */
[----:B------:R-:W-:Y:S01]  /*ae20*/  IMAD.X R23, R18, 0x1, R27, P5 ;  /* 0x0000000112177824 */ /* 0x000fe200028e061b */
[----:B------:R-:W-:Y:S01]  /*ae30*/  ISETP.GT.AND P2, PT, R164, 0x8, P2 ;  /* 0x00000008a400780c */ /* 0x000fe20001744270 */
[----:B------:R-:W-:Y:S01]  /*ae40*/  IMAD.X R25, R4, 0x1, R29, P6 ;  /* 0x0000000104197824 */ /* 0x000fe200030e061d */
[----:B------:R-:W-:Y:S02]  /*ae50*/  ISETP.GT.AND P5, PT, R164, RZ, P1 ;  /* 0x000000ffa400720c */ /* 0x000fe40000fa4270 */
[----:B------:R1:W-:Y:S01]  /*ae60*/  @P0 STG.E desc[UR16][R22.64], R139 ;  /* 0x0000008b16000986 */ /* 0x0003e2000c101910 */
[----:B------:R-:W-:Y:S01]  /*ae70*/  IADD3 R26, P0, R6, R30, RZ ;  /* 0x0000001e061a7210 */ /* 0x000fe20007f1e0ff */
[----:B0-----:R-:W-:-:S02]  /*ae80*/  FMUL R33, R142, R11 ;  /* 0x0000000b8e217220 */ /* 0x001fc40000400000 */
[----:B------:R0:W-:Y:S01]  /*ae90*/  @P4 STG.E desc[UR16][R24.64], R35 ;  /* 0x0000002318004986 */ /* 0x0001e2000c101910 */
[----:B------:R-:W-:Y:S01]  /*aea0*/  IADD3 R20, P4, R19, R28, RZ ;  /* 0x0000001c13147210 */ /* 0x000fe20007f9e0ff */
[----:B------:R-:W-:Y:S01]  /*aeb0*/  IMAD.X R27, R4, 0x1, R31, P0 ;  /* 0x00000001041b7824 */ /* 0x000fe200000e061f */
[----:B------:R-:W-:Y:S02]  /*aec0*/  ISETP.GT.AND P0, PT, R5, 0xf0, PT ;  /* 0x000000f00500780c */ /* 0x000fe40003f04270 */
        /* <DEDUP_REMOVED lines=13> */
[----:B------:R-:W-:Y:S02]  /*afa0*/  ISETP.GT.AND P6, PT, R164, 0x8, P0 ;  /* 0x00000008a400780c */ /* 0x000fe400007c4270 */
[----:B------:R-:W-:Y:S01]  /*afb0*/  IADD3 R30, P0, R6, R26, RZ ;  /* 0x0000001a061e7210 */ /* 0x000fe20007f1e0ff */
[----:B-1----:R-:W-:Y:S01]  /*afc0*/  FMUL R33, R146, R11 ;  /* 0x0000000b92217220 */ /* 0x002fe20000400000 */
[----:B------:R1:W-:Y:S01]  /*afd0*/  @P4 STG.E desc[UR16][R28.64], R35 ;  /* 0x000000231c004986 */ /* 0x0003e2000c101910 */
[----:B------:R-:W-:Y:S02]  /*afe0*/  IADD3 R20, P1, R19, R24, RZ ;  /* 0x0000001813147210 */ /* 0x000fe40007f3e0ff */
[----:B------:R-:W-:Y:S01]  /*aff0*/  IMAD.X R31, R4, 0x1, R27, P0 ;  /* 0x00000001041f7824 */ /* 0x000fe200000e061b */
[----:B------:R-:W-:-:S02]  /*b000*/  ISETP.GT.AND P0, PT, R5, 0xf8, PT ;  /* 0x000000f80500780c */ /* 0x000fc40003f04270 */
[C---:B0-----:R-:W-:Y:S01]  /*b010*/  IADD3 R22, P4, R19.reuse, R26, RZ ;  /* 0x0000001a13167210 */ /* 0x041fe20007f9e0ff */
[----:B------:R-:W-:Y:S01]  /*b020*/  IMAD.X R21, R18, 0x1, R25, P1 ;  /* 0x0000000112157824 */ /* 0x000fe200008e0619 */
[----:B------:R-:W-:Y:S01]  /*b030*/  @P5 STG.E desc[UR16][R30.64], R145 ;  /* 0x000000911e005986 */ /* 0x000fe2000c101910 */
[-C--:B------:R-:W-:Y:S02]  /*b040*/  IADD3 R24, P5, R6, R28.reuse, RZ ;  /* 0x0000001c06187210 */ /* 0x080fe40007fbe0ff */
[----:B------:R-:W-:Y:S01]  /*b050*/  IMAD.X R23, R18, 0x1, R27, P4 ;  /* 0x0000000112177824 */ /* 0x000fe200020e061b */
[----:B-1----:R-:W-:Y:S01]  /*b060*/  IADD3 R28, P4, R19, R28, RZ ;  /* 0x0000001c131c7210 */ /* 0x002fe20007f9e0ff */
[----:B------:R0:W-:Y:S01]  /*b070*/  @P6 STG.E desc[UR16][R20.64], R33 ;  /* 0x0000002114006986 */ /* 0x0001e2000c101910 */
[----:B------:R-:W-:Y:S01]  /*b080*/  ISETP.GT.AND P1, PT, R5, 0xf9, PT ;  /* 0x000000f90500780c */ /* 0x000fe20003f24270 */
[--C-:B------:R-:W-:Y:S01]  /*b090*/  IMAD.X R25, R4, 0x1, R29.reuse, P5 ;  /* 0x0000000104197824 */ /* 0x100fe200028e061d */
[----:B------:R-:W-:Y:S01]  /*b0a0*/  ISETP.GT.AND P2, PT, R164, 0x8, P2 ;  /* 0x00000008a400780c */ /* 0x000fe20001744270 */
[----:B------:R-:W-:Y:S01]  /*b0b0*/  IMAD.X R29, R18, 0x1, R29, P4 ;  /* 0x00000001121d7824 */ /* 0x000fe200020e061d */
[----:B------:R-:W-:-:S02]  /*b0c0*/  ISETP.GT.AND P6, PT, R164, RZ, P0 ;  /* 0x000000ffa400720c */ /* 0x000fc400007c4270 */
[-C--:B------:R-:W-:Y:S02]  /*b0d0*/  IADD3 R26, P5, R6, R30.reuse, RZ ;  /* 0x0000001e061a7210 */ /* 0x080fe40007fbe0ff */
[C---:B------:R-:W-:Y:S02]  /*b0e0*/  ISETP.GT.AND P4, PT, R164.reuse, RZ, P1 ;  /* 0x000000ffa400720c */ /* 0x040fe40000f84270 */
[----:B------:R-:W-:Y:S01]  /*b0f0*/  ISETP.GT.AND P0, PT, R164, 0x8, P0 ;  /* 0x00000008a400780c */ /* 0x000fe20000704270 */
[--C-:B------:R-:W-:Y:S01]  /*b100*/  IMAD.X R27, R4, 0x1, R31.reuse, P5 ;  /* 0x00000001041b7824 */ /* 0x100fe200028e061f */
[----:B------:R-:W-:Y:S01]  /*b110*/  ISETP.GT.AND P1, PT, R164, 0x8, P1 ;  /* 0x00000008a400780c */ /* 0x000fe20000f24270 */
[-C--:B0-----:R-:W-:Y:S01]  /*b120*/  FMUL R21, R150, R11.reuse ;  /* 0x0000000b96157220 */ /* 0x081fe20000400000 */
[----:B------:R-:W-:Y:S01]  /*b130*/  IADD3 R4, P5, R19, R30, RZ ;  /* 0x0000001e13047210 */ /* 0x000fe20007fbe0ff */
[----:B------:R-:W-:Y:S01]  /*b140*/  FMUL R19, R148, R11 ;  /* 0x0000000b94137220 */ /* 0x000fe20000400000 */
[----:B------:R0:W-:Y:S03]  /*b150*/  @P2 STG.E desc[UR16][R22.64], R147 ;  /* 0x0000009316002986 */ /* 0x0001e6000c101910 */
[----:B------:R-:W-:Y:S01]  /*b160*/  IMAD.X R5, R18, 0x1, R31, P5 ;  /* 0x0000000112057824 */ /* 0x000fe200028e061f */
[----:B------:R0:W-:Y:S04]  /*b170*/  @P6 STG.E desc[UR16][R24.64], R19 ;  /* 0x0000001318006986 */ /* 0x0001e8000c101910 */
[----:B------:R0:W-:Y:S04]  /*b180*/  @P4 STG.E desc[UR16][R26.64], R149 ;  /* 0x000000951a004986 */ /* 0x0001e8000c101910 */
[----:B------:R0:W-:Y:S04]  /*b190*/  @P0 STG.E desc[UR16][R28.64], R21 ;  /* 0x000000151c000986 */ /* 0x0001e8000c101910 */
[----:B------:R0:W-:Y:S02]  /*b1a0*/  @P1 STG.E desc[UR16][R4.64], R151 ;  /* 0x0000009704001986 */ /* 0x0001e4000c101910 */
.L_x_277:
[----:B------:R-:W-:Y:S05]  /*b1b0*/  BSYNC B0 ;  /* 0x0000000000007941 */ /* 0x000fea0003800000 */
.L_x_25:
[C---:B------:R-:W-:Y:S01]  /*b1c0*/  LEA R2, P0, R8.reuse, R2, 0x1 ;  /* 0x0000000208027211 */ /* 0x040fe200078008ff */
[----:B------:R-:W-:Y:S01]  /*b1d0*/  ULDC.64 UR8, c[0x0][0x750] ;  /* 0x0001d40000087ab9 */ /* 0x000fe20000000a00 */
[----:B0---4-:R-:W-:Y:S01]  /*b1e0*/  IMAD.U32 R4, RZ, RZ, UR13 ;  /* 0x0000000dff047e24 */ /* 0x011fe2000f8e00ff */
[----:B------:R-:W-:Y:S01]  /*b1f0*/  PRMT R18, RZ, 0x7610, R18 ;  /* 0x00007610ff127816 */ /* 0x000fe20000000012 */
[----:B------:R-:W-:Y:S01]  /*b200*/  IMAD.MOV.U32 R6, RZ, RZ, -0x1 ;  /* 0xffffffffff067424 */ /* 0x000fe200078e00ff */
[----:B------:R-:W-:Y:S01]  /*b210*/  LEA.HI.X R3, R8, R3, R0, 0x1, P0 ;  /* 0x0000000308037211 */ /* 0x000fe200000f0c00 */
[----:B------:R0:W-:Y:S01]  /*b220*/  SYNCS.ARRIVE.TRANS64.A1T0 RZ, [R4+UR21], RZ ;  /* 0x000000ff04ff79a7 */ /* 0x0001e20008100015 */
[----:B------:R-:W-:Y:S01]  /*b230*/  ISETP.GE.U32.AND P0, PT, R2, UR8, PT ;  /* 0x0000000802007c0c */ /* 0x000fe2000bf06070 */
[----:B------:R-:W-:-:S03]  /*b240*/  IMAD.MOV.U32 R5, RZ, RZ, -0x1 ;  /* 0xffffffffff057424 */ /* 0x000fc600078e00ff */
[----:B------:R-:W-:Y:S01]  /*b250*/  ISETP.GE.U32.AND.EX P0, PT, R3, UR9, PT, P0 ;  /* 0x0000000903007c0c */ /* 0x000fe2000bf06100 */
[----:B0-----:R-:W-:-:S12]  /*b260*/  IMAD.MOV.U32 R4, RZ, RZ, -0x1 ;  /* 0xffffffffff047424 */ /* 0x001fd800078e00ff */
[----:B------:R-:W-:Y:S05]  /*b270*/  @P0 BRA `(.L_x_278) ;  /* 0x0000000400600947 */ /* 0x000fea0003800000 */
[----:B------:R-:W0:Y:S01]  /*b280*/  S2R R28, SR_CTAID.X ;  /* 0x00000000001c7919 */ /* 0x000e220000002500 */
[----:B---3--:R-:W3:Y:S01]  /*b290*/  LDC.64 R22, c[0x0][0x728] ;  /* 0x0001ca00ff167b82 */ /* 0x008ee20000000a00 */
[----:B------:R-:W-:Y:S01]  /*b2a0*/  ULDC UR8, c[0x0][0x150] ;  /* 0x0000540000087ab9 */ /* 0x000fe20000000800 */
[----:B------:R-:W-:Y:S01]  /*b2b0*/  IMAD.MOV.U32 R20, RZ, RZ, R2 ;  /* 0x000000ffff147224 */ /* 0x000fe200078e0002 */
[----:B------:R-:W4:Y:S01]  /*b2c0*/  S2R R30, SR_CTAID.Y ;  /* 0x00000000001e7919 */ /* 0x000f220000002600 */
[----:B------:R-:W-:-:S04]  /*b2d0*/  IMAD.MOV.U32 R21, RZ, RZ, R3 ;  /* 0x000000ffff157224 */ /* 0x000fc800078e0003 */
[----:B------:R-:W1:Y:S08]  /*b2e0*/  LDC R31, c[0x0][0x144] ;  /* 0x00005100ff1f7b82 */ /* 0x000e700000000800 */
[----:B------:R-:W1:Y:S08]  /*b2f0*/  LDC R6, c[0x0][0x730] ;  /* 0x0001cc00ff067b82 */ /* 0x000e700000000800 */
[----:B------:R-:W1:Y:S01]  /*b300*/  LDC.64 R26, c[0x0][0x720] ;  /* 0x0001c800ff1a7b82 */ /* 0x000e620000000a00 */
[----:B---3--:R-:W-:-:S04]  /*b310*/  ISETP.NE.U32.AND P0, PT, R22, RZ, PT ;  /* 0x000000ff1600720c */ /* 0x008fc80003f05070 */
[----:B------:R-:W-:Y:S02]  /*b320*/  ISETP.NE.AND.EX P0, PT, R23, RZ, PT, P0 ;  /* 0x000000ff1700720c */ /* 0x000fe40003f05300 */
[----:B0-----:R-:W-:-:S05]  /*b330*/  I2FP.F32.U32 R4, R28 ;  /* 0x0000001c00047245 */ /* 0x001fca0000201000 */
[----:B------:R-:W-:-:S04]  /*b340*/  FMUL R4, R4, UR8 ;  /* 0x0000000804047c20 */ /* 0x000fc80008400000 */
[----:B------:R0:W3:Y:S02]  /*b350*/  F2I.U32.TRUNC.NTZ R29, R4 ;  /* 0x00000004001d7305 */ /* 0x0000e4000020f000 */
[----:B----4-:R-:W-:Y:S05]  /*b360*/  @!P0 BRA `(.L_x_279) ;  /* 0x0000000000288947 */ /* 0x010fea0003800000 */
[----:B------:R-:W4:Y:S02]  /*b370*/  LDC R5, c[0x0][0x734] ;  /* 0x0001cd00ff057b82 */ /* 0x000f240000000800 */
[----:B----4-:R-:W-:-:S05]  /*b380*/  IADD3 R21, P0, R2, R5, RZ ;  /* 0x0000000502157210 */ /* 0x010fca0007f1e0ff */
[----:B------:R-:W-:-:S04]  /*b390*/  IMAD.X R25, RZ, RZ, R3, P0 ;  /* 0x000000ffff197224 */ /* 0x000fc800000e0603 */
[----:B0-----:R-:W-:-:S04]  /*b3a0*/  IMAD.WIDE.U32 R4, R25, R22, RZ ;  /* 0x0000001619047225 */ /* 0x001fc800078e00ff */
[----:B------:R-:W-:-:S04]  /*b3b0*/  IMAD.WIDE.U32 R18, P0, R21, R23, R4 ;  /* 0x0000001715127225 */ /* 0x000fc80007800004 */
[----:B------:R-:W-:-:S04]  /*b3c0*/  IMAD.WIDE.U32 R4, R21, R22, RZ ;  /* 0x0000001615047225 */ /* 0x000fc800078e00ff */
[----:B------:R-:W-:Y:S01]  /*b3d0*/  IMAD.X R21, RZ, RZ, RZ, P0 ;  /* 0x000000ffff157224 */ /* 0x000fe200000e06ff */
[----:B------:R-:W-:Y:S01]  /*b3e0*/  IADD3 RZ, P0, R5, R18, RZ ;  /* 0x0000001205ff7210 */ /* 0x000fe20007f1e0ff */
[----:B------:R-:W-:-:S04]  /*b3f0*/  IMAD.MOV.U32 R20, RZ, RZ, R19 ;  /* 0x000000ffff147224 */ /* 0x000fc800078e0013 */
[----:B------:R-:W-:-:S08]  /*b400*/  IMAD.WIDE.U32.X R20, R25, R23, R20, P0 ;  /* 0x0000001719147225 */ /* 0x000fd000000e0414 */
.L_x_279:
[-CC-:B-1----:R-:W-:Y:S01]  /*b410*/  SHF.R.U64 R24, R20, R6.reuse, R21.reuse ;  /* 0x0000000614187219 */ /* 0x182fe20000001215 */
[----:B--2---:R-:W1:Y:S01]  /*b420*/  LDC.64 R34, c[0x0][0x740] ;  /* 0x0001d000ff227b82 */ /* 0x004e620000000a00 */
[----:B0-----:R-:W-:Y:S01]  /*b430*/  SHF.R.U32.HI R4, RZ, R6, R21 ;  /* 0x00000006ff047219 */ /* 0x001fe20000011615 */
[----:B---3--:R-:W-:Y:S01]  /*b440*/  IMAD.MOV R29, RZ, RZ, -R29 ;  /* 0x000000ffff1d7224 */ /* 0x008fe200078e0a1d */
[----:B------:R-:W-:Y:S01]  /*b450*/  IADD3 R19, P0, RZ, -R24, RZ ;  /* 0x80000018ff137210 */ /* 0x000fe20007f1e0ff */
[----:B------:R-:W-:Y:S01]  /*b460*/  ULDC UR8, c[0x0][0x154] ;  /* 0x0000550000087ab9 */ /* 0x000fe20000000800 */
[----:B------:R-:W-:Y:S02]  /*b470*/  IMAD.MOV.U32 R21, RZ, RZ, 0x1 ;  /* 0x00000001ff157424 */ /* 0x000fe400078e00ff */
[----:B------:R-:W-:Y:S01]  /*b480*/  IMAD R29, R31, R29, R28 ;  /* 0x0000001d1f1d7224 */ /* 0x000fe200078e021c */
[----:B------:R-:W0:Y:S01]  /*b490*/  LDC R18, c[0x0][0x718] ;  /* 0x0001c600ff127b82 */ /* 0x000e220000000800 */
[----:B------:R-:W-:-:S04]  /*b4a0*/  IMAD.X R5, RZ, RZ, ~R4, P0 ;  /* 0x000000ffff057224 */ /* 0x000fc800000e0e04 */
[-C--:B------:R-:W-:Y:S02]  /*b4b0*/  IMAD R6, R5, R26.reuse, RZ ;  /* 0x0000001a05067224 */ /* 0x080fe400078e02ff */
[C---:B------:R-:W-:Y:S01]  /*b4c0*/  IMAD.WIDE.U32 R4, R19.reuse, R26, R2 ;  /* 0x0000001a13047225 */ /* 0x040fe200078e0002 */
[----:B------:R-:W2:Y:S03]  /*b4d0*/  LDC R20, c[0x0][0x708] ;  /* 0x0001c200ff147b82 */ /* 0x000ea60000000800 */
[----:B------:R-:W-:Y:S01]  /*b4e0*/  IMAD R19, R19, R27, R6 ;  /* 0x0000001b13137224 */ /* 0x000fe200078e0206 */
[----:B------:R-:W-:-:S03]  /*b4f0*/  I2FP.F32.U32 R6, R30 ;  /* 0x0000001e00067245 */ /* 0x000fc60000201000 */
[----:B------:R-:W-:Y:S01]  /*b500*/  IMAD.IADD R5, R5, 0x1, R19 ;  /* 0x0000000105057824 */ /* 0x000fe200078e0213 */
[----:B------:R-:W3:Y:S01]  /*b510*/  LDC R32, c[0x0][0x758] ;  /* 0x0001d600ff207b82 */ /* 0x000ee20000000800 */
[----:B-1----:R-:W-:Y:S01]  /*b520*/  ISETP.NE.U32.AND P0, PT, R34, RZ, PT ;  /* 0x000000ff2200720c */ /* 0x002fe20003f05070 */
[----:B------:R-:W-:-:S03]  /*b530*/  IMAD.MOV.U32 R19, RZ, RZ, -0x1 ;  /* 0xffffffffff137424 */ /* 0x000fc600078e00ff */
[----:B------:R-:W-:-:S03]  /*b540*/  ISETP.NE.AND.EX P0, PT, R35, RZ, PT, P0 ;  /* 0x000000ff2300720c */ /* 0x000fc60003f05300 */
[----:B------:R-:W1:Y:S01]  /*b550*/  LDC R27, c[0x0][0x148] ;  /* 0x00005200ff1b7b82 */ /* 0x000e620000000800 */
[-CC-:B0-----:R-:W-:Y:S02]  /*b560*/  SHF.R.U64 R22, R4, R18.reuse, R5.reuse ;  /* 0x0000001204167219 */ /* 0x181fe40000001205 */
[----:B------:R-:W-:Y:S01]  /*b570*/  SHF.R.U32.HI R5, RZ, R18, R5 ;  /* 0x00000012ff057219 */ /* 0x000fe20000011605 */
[----:B------:R-:W-:-:S04]  /*b580*/  FMUL R18, R6, UR8 ;  /* 0x0000000806127c20 */ /* 0x000fc80008400000 */
[----:B------:R-:W0:Y:S01]  /*b590*/  LDC R28, c[0x0][0x700] ;  /* 0x0001c000ff1c7b82 */ /* 0x000e220000000800 */
[----:B------:R4:W0:Y:S01]  /*b5a0*/  F2I.U32.TRUNC.NTZ R25, R18 ;  /* 0x0000001200197305 */ /* 0x000822000020f000 */
[-CC-:B--2---:R-:W-:Y:S02]  /*b5b0*/  SHF.R.U64 R6, R22, R20.reuse, R5.reuse ;  /* 0x0000001416067219 */ /* 0x184fe40000001205 */
[----:B------:R-:W-:-:S04]  /*b5c0*/  SHF.R.U32.HI R5, RZ, R20, R5 ;  /* 0x00000014ff057219 */ /* 0x000fc80000011605 */
[----:B------:R-:W2:Y:S01]  /*b5d0*/  LDC R33, c[0x0][0x748] ;  /* 0x0001d200ff217b82 */ /* 0x000ea20000000800 */
[-CC-:B---3--:R-:W-:Y:S02]  /*b5e0*/  SHF.R.U64 R26, R6, R32.reuse, R5.reuse ;  /* 0x00000020061a7219 */ /* 0x188fe40000001205 */
[-C--:B------:R-:W-:Y:S02]  /*b5f0*/  SHF.L.U32 R19, R19, R32.reuse, RZ ;  /* 0x0000002013137219 */ /* 0x080fe400000006ff */
[-C--:B------:R-:W-:Y:S01]  /*b600*/  SHF.R.U32.HI R5, RZ, R32.reuse, R5 ;  /* 0x00000020ff057219 */ /* 0x080fe20000011605 */
[----:B------:R-:W-:Y:S01]  /*b610*/  IMAD.MOV.U32 R4, RZ, RZ, R26 ;  /* 0x000000ffff047224 */ /* 0x000fe200078e001a */
[----:B------:R-:W-:Y:S01]  /*b620*/  SHF.L.U32 R32, R21, R32, RZ ;  /* 0x0000002015207219 */ /* 0x000fe200000006ff */
[----:B------:R-:W3:Y:S01]  /*b630*/  LDC R36, c[0x0][0x738] ;  /* 0x0001ce00ff247b82 */ /* 0x000ee20000000800 */
[----:B------:R-:W-:-:S07]  /*b640*/  LOP3.LUT R31, RZ, R19, RZ, 0x33, !PT ;  /* 0x00000013ff1f7212 */ /* 0x000fce00078e33ff */
[----:B------:R-:W0:Y:S01]  /*b650*/  LDC R37, c[0x0][0x710] ;  /* 0x0001c400ff257b82 */ /* 0x000e220000000800 */
[----:B----4-:R-:W-:Y:S05]  /*b660*/  @!P0 BRA `(.L_x_280) ;  /* 0x0000000000288947 */ /* 0x010fea0003800000 */
[----:B------:R-:W4:Y:S02]  /*b670*/  LDC R21, c[0x0][0x74c] ;  /* 0x0001d300ff157b82 */ /* 0x000f240000000800 */
[----:B----4-:R-:W-:-:S05]  /*b680*/  IADD3 R21, P0, R26, R21, RZ ;  /* 0x000000151a157210 */ /* 0x010fca0007f1e0ff */
        /* <DEDUP_REMOVED lines=8> */
.L_x_280:
[----:B--2---:R-:W-:Y:S01]  /*b710*/  SHF.R.U64 R4, R4, R33, R5 ;  /* 0x0000002104047219 */ /* 0x004fe20000001205 */
[----:B0-----:R-:W-:Y:S01]  /*b720*/  VIADD R21, R28, 0xffffffff ;  /* 0xffffffff1c157836 */ /* 0x001fe20000000000 */
[----:B------:R-:W-:Y:S01]  /*b730*/  LOP3.LUT R19, R6, R31, RZ, 0xc0, !PT ;  /* 0x0000001f06137212 */ /* 0x000fe200078ec0ff */
[----:B------:R-:W-:Y:S02]  /*b740*/  IMAD.MOV R25, RZ, RZ, -R25 ;  /* 0x000000ffff197224 */ /* 0x000fe400078e0a19 */
[----:B------:R-:W-:Y:S02]  /*b750*/  IMAD.MOV R5, RZ, RZ, -R4 ;  /* 0x000000ffff057224 */ /* 0x000fe400078e0a04 */
[----:B------:R-:W-:Y:S01]  /*b760*/  IMAD R6, R32, R4, R19 ;  /* 0x0000000420067224 */ /* 0x000fe200078e0213 */
[----:B------:R-:W-:Y:S01]  /*b770*/  LOP3.LUT R19, R22, R21, RZ, 0xc0, !PT ;  /* 0x0000001516137212 */ /* 0x000fe200078ec0ff */
[----:B-1----:R-:W-:Y:S02]  /*b780*/  @P3 IMAD R29, R27, R25, R30 ;  /* 0x000000191b1d3224 */ /* 0x002fe400078e021e */
[----:B---3--:R-:W-:-:S02]  /*b790*/  IMAD R4, R5, R36, R26 ;  /* 0x0000002405047224 */ /* 0x008fc400078e021a */
[----:B------:R-:W-:Y:S02]  /*b7a0*/  IMAD R6, R6, R37, R29 ;  /* 0x0000002506067224 */ /* 0x000fe400078e021d */
[----:B------:R-:W-:Y:S02]  /*b7b0*/  IMAD R19, R4, R28, R19 ;  /* 0x0000001c04137224 */ /* 0x000fe400078e0213 */
[----:B------:R-:W-:Y:S02]  /*b7c0*/  IMAD.MOV.U32 R18, RZ, RZ, 0x1 ;  /* 0x00000001ff127424 */ /* 0x000fe400078e00ff */
[----:B------:R-:W-:Y:S01]  /*b7d0*/  IMAD.MOV.U32 R4, RZ, RZ, R24 ;  /* 0x000000ffff047224 */ /* 0x000fe200078e0018 */
[----:B------:R-:W-:Y:S02]  /*b7e0*/  SEL R5, R19, R6, !P3 ;  /* 0x0000000613057207 */ /* 0x000fe40005800000 */
[----:B------:R-:W-:-:S07]  /*b7f0*/  SEL R6, R6, R19, !P3 ;  /* 0x0000001306067207 */ /* 0x000fce0005800000 */
.L_x_278:
[----:B------:R-:W-:Y:S02]  /*b800*/  LOP3.LUT P0, RZ, R18, 0xff, RZ, 0xc0, !PT ;  /* 0x000000ff12ff7812 */ /* 0x000fe4000780c0ff */
[----:B------:R-:W-:-:S11]  /*b810*/  LOP3.LUT R162, R162, 0x1, RZ, 0x3c, !PT ;  /* 0x00000001a2a27812 */ /* 0x000fd600078e3cff */
[----:B------:R-:W-:Y:S05]  /*b820*/  @P0 BRA `(.L_x_281) ;  /* 0xffffff5c00080947 */ /* 0x000fea000383ffff */
[----:B------:R-:W-:Y:S05]  /*b830*/  EXIT ;  /* 0x000000000000794d */ /* 0x000fea0003800000 */
.L_x_13:
[----:B------:R-:W-:-:S08]  /*b840*/  ISETP.NE.AND P0, PT, R12, RZ, PT ;  /* 0x000000ff0c00720c */ /* 0x000fd00003f05270 */
[----:B-----5:R-:W0:-:S00]  /*b850*/  USETMAXREG.DEALLOC.CTAPOOL 0x28 ;  /* 0x00000028000079c8 */ /* 0x020e0000080e0500 */
[----:B------:R-:W-:Y:S05]  /*b860*/  @P0 EXIT ;  /* 0x000000000000094d */ /* 0x000fea0003800000 */
[----:B0-----:R-:W-:Y:S01]  /*b870*/  LOP3.LUT P0, RZ, R15, 0xff, RZ, 0xc0, !PT ;  /* 0x000000ff0fff7812 */ /* 0x001fe2000780c0ff */
[----:B------:R-:W-:Y:S02]  /*b880*/  IMAD.MOV.U32 R12, RZ, RZ, 0x1 ;  /* 0x00000001ff0c7424 */ /* 0x000fe400078e00ff */
[----:B------:R-:W-:-:S10]  /*b890*/  IMAD.MOV.U32 R15, RZ, RZ, RZ ;  /* 0x000000ffff0f7224 */ /* 0x000fd400078e00ff */
[----:B------:R-:W-:Y:S05]  /*b8a0*/  @!P0 BRA `(.L_x_282) ;  /* 0x0000000c005c8947 */ /* 0x000fea0003800000 */
[----:B------:R-:W-:Y:S01]  /*b8b0*/  LOP3.LUT P0, RZ, R13, 0x1f, RZ, 0xc0, !PT ;  /* 0x0000001f0dff7812 */ /* 0x000fe2000780c0ff */
[----:B------:R-:W-:Y:S01]  /*b8c0*/  ULDC UR5, c[0x0][0x758] ;  /* 0x0001d60000057ab9 */ /* 0x000fe20000000800 */
[----:B------:R-:W-:Y:S01]  /*b8d0*/  UMOV UR7, 0xffffffff ;  /* 0xffffffff00077882 */ /* 0x000fe20000000000 */
[----:B------:R-:W-:Y:S01]  /*b8e0*/  BSSY B0, `(.L_x_282) ;  /* 0x00000d3000007945 */ /* 0x000fe20003800000 */
[----:B------:R-:W-:Y:S01]  /*b8f0*/  USHF.L.U32 UR7, UR7, UR5, URZ ;  /* 0x0000000507077299 */ /* 0x000fe2000800063f */
[C---:B------:R-:W-:Y:S01]  /*b900*/  ISETP.NE.AND P2, PT, R14.reuse, RZ, PT ;  /* 0x000000ff0e00720c */ /* 0x040fe20003f45270 */
[----:B------:R-:W-:Y:S01]  /*b910*/  IMAD.MOV.U32 R12, RZ, RZ, 0x1 ;  /* 0x00000001ff0c7424 */ /* 0x000fe200078e00ff */
[----:B------:R-:W-:Y:S01]  /*b920*/  ISETP.NE.OR P0, PT, R14, RZ, !P0 ;  /* 0x000000ff0e00720c */ /* 0x000fe20004705670 */
[----:B------:R-:W-:Y:S01]  /*b930*/  IMAD.MOV.U32 R14, RZ, RZ, 0x1 ;  /* 0x00000001ff0e7424 */ /* 0x000fe200078e00ff */
[----:B------:R-:W-:Y:S01]  /*b940*/  LOP3.LUT R13, R7, 0x2, RZ, 0xfc, !PT ;  /* 0x00000002070d7812 */ /* 0x000fe200078efcff */
[----:B------:R-:W-:Y:S01]  /*b950*/  IMAD.MOV.U32 R15, RZ, RZ, RZ ;  /* 0x000000ffff0f7224 */ /* 0x000fe200078e00ff */
[----:B------:R-:W-:Y:S01]  /*b960*/  ULDC UR4, c[0x0][0x700] ;  /* 0x0001c00000047ab9 */ /* 0x000fe20000000800 */
[----:B------:R-:W-:Y:S01]  /*b970*/  UMOV UR8, 0x1 ;  /* 0x0000000100087882 */ /* 0x000fe20000000000 */
[----:B------:R-:W-:-:S02]  /*b980*/  UIADD3 UR21, UR6, 0x1, URZ ;  /* 0x0000000106157890 */ /* 0x000fc4000fffe03f */
[----:B------:R-:W-:Y:S02]  /*b990*/  UIADD3 UR4, UR4, -0x1, URZ ;  /* 0xffffffff04047890 */ /* 0x000fe4000fffe03f */
[----:B------:R-:W-:Y:S02]  /*b9a0*/  USHF.L.U32 UR5, UR8, UR5, URZ ;  /* 0x0000000508057299 */ /* 0x000fe4000800063f */
[----:B------:R-:W-:Y:S01]  /*b9b0*/  ULOP3.LUT UR7, URZ, UR7, URZ, 0x33, !UPT ;  /* 0x000000073f077292 */ /* 0x000fe2000f8e333f */
[----:B------:R-:W-:-:S11]  /*b9c0*/  ULDC.64 UR40, c[0x0][0x198] ;  /* 0x0000660000287ab9 */ /* 0x000fd60000000a00 */
.L_x_294:
[----:B------:R-:W-:-:S03]  /*b9d0*/  UMOV UR8, 0xffffffff ;  /* 0xffffffff00087882 */ /* 0x000fc60000000000 */
[----:B------:R-:W-:Y:S05]  /*b9e0*/  BRA.DIV UR8, `(.L_x_283) ;  /* 0x0000000e08f07947 */ /* 0x000fea000b800000 */
[----:B------:R-:W-:-:S13]  /*b9f0*/  ELECT P1, URZ, PT ;  /* 0x00000000003f782f */ /* 0x000fda0003820000 */
.L_x_306:
[----:B------:R-:W0:Y:S01]  /*ba00*/  LDC R10, c[0x0][0x604] ;  /* 0x00018100ff0a7b82 */ /* 0x000e220000000800 */
[----:B------:R-:W-:Y:S01]  /*ba10*/  BSSY B1, `(.L_x_284) ;  /* 0x000004c000017945 */ /* 0x000fe20003800000 */
[----:B0-----:R-:W-:-:S13]  /*ba20*/  ISETP.LT.OR P1, PT, R10, 0x1, !P1 ;  /* 0x000000010a00780c */ /* 0x001fda0004f21670 */
[----:B------:R-:W-:Y:S05]  /*ba30*/  @P1 BRA `(.L_x_285) ;  /* 0x0000000400241947 */ /* 0x000fea0003800000 */
[----:B------:R-:W-:Y:S02]  /*ba40*/  IMAD.SHL.U32 R17, R5, 0x100, RZ ;  /* 0x0000010005117824 */ /* 0x000fe400078e00ff */
[----:B------:R-:W-:Y:S02]  /*ba50*/  IMAD.SHL.U32 R24, R6, 0x40, RZ ;  /* 0x0000004006187824 */ /* 0x000fe400078e00ff */
[----:B------:R-:W-:Y:S02]  /*ba60*/  IMAD.MOV.U32 R20, RZ, RZ, RZ ;  /* 0x000000ffff147224 */ /* 0x000fe400078e00ff */
[----:B------:R-:W-:Y:S02]  /*ba70*/  IMAD.MOV.U32 R21, RZ, RZ, 0x40 ;  /* 0x00000040ff157424 */ /* 0x000fe400078e00ff */
[----:B------:R-:W-:Y:S02]  /*ba80*/  IMAD.U32 R22, RZ, RZ, UR21 ;  /* 0x00000015ff167e24 */ /* 0x000fe4000f8e00ff */
[----:B------:R-:W-:-:S02]  /*ba90*/  IMAD.MOV.U32 R5, RZ, RZ, R12 ;  /* 0x000000ffff057224 */ /* 0x000fc400078e000c */
[----:B------:R-:W-:Y:S02]  /*baa0*/  IMAD.MOV.U32 R10, RZ, RZ, R15 ;  /* 0x000000ffff0a7224 */ /* 0x000fe400078e000f */
[----:B------:R-:W-:-:S07]  /*bab0*/  IMAD.MOV.U32 R23, RZ, RZ, RZ ;  /* 0x000000ffff177224 */ /* 0x000fce00078e00ff */
.L_x_289:
[----:B------:R-:W0:Y:S01]  /*bac0*/  S2R R16, SR_CgaCtaId ;  /* 0x0000000000107919 */ /* 0x000e220000008800 */
[----:B------:R-:W-:-:S04]  /*bad0*/  MOV R11, 0x400 ;  /* 0x00000400000b7802 */ /* 0x000fc80000000f00 */
[----:B0-----:R-:W-:Y:S02]  /*bae0*/  LEA R19, R16, R11, 0x18 ;  /* 0x0000000b10137211 */ /* 0x001fe400078ec0ff */
[----:B------:R-:W-:Y:S01]  /*baf0*/  SHF.L.U32 R11, R5, 0x1f, RZ ;  /* 0x0000001f050b7819 */ /* 0x000fe200000006ff */
[----:B------:R-:W0:Y:S02]  /*bb00*/  @!P2 LDC R16, c[0x0][0x640] ;  /* 0x00019000ff10ab82 */ /* 0x000e240000000800 */
[----:B------:R-:W-:-:S04]  /*bb10*/  IMAD R18, R10, 0x8, R19 ;  /* 0x000000080a127824 */ /* 0x000fc800078e0213 */
[----:B------:R-:W1:Y:S02]  /*bb20*/  SYNCS.PHASECHK.TRANS64.TRYWAIT P1, [R18+URZ+0x18], R11 ;  /* 0x0000180b120075a7 */ /* 0x000e64000802017f */
[----:B-1----:R-:W-:Y:S05]  /*bb30*/  @!P1 BRA `(.L_x_286) ;  /* 0x0000000c00bc9947 */ /* 0x002fea0003800000 */
.L_x_307:
[----:B-1----:R-:W-:Y:S01]  /*bb40*/  PRMT R11, R13, 0x9910, RZ ;  /* 0x000099100d0b7816 */ /* 0x002fe200000000ff */
[----:B0-----:R0:W-:Y:S03]  /*bb50*/  @!P2 SYNCS.ARRIVE.TRANS64 RZ, [R18+URZ], R16 ;  /* 0x0000001012ffa9a7 */ /* 0x0011e6000800003f */
[----:B------:R-:W-:-:S13]  /*bb60*/  ISETP.NE.AND P1, PT, R11, 0x2, PT ;  /* 0x000000020b00780c */ /* 0x000fda0003f25270 */
[----:B0-----:R-:W-:Y:S05]  /*bb70*/  @P1 BRA `(.L_x_287) ;  /* 0x0000000000041947 */ /* 0x001fea0003800000 */
[----:B------:R-:W-:Y:S01]  /*bb80*/  BPT.TRAP 0x1 ;  /* 0x000000040000795c */ /* 0x000fe20000300000 */
.L_x_287:
[----:B------:R-:W-:Y:S05]  /*bb90*/  @P0 BRA `(.L_x_288) ;  /* 0x0000000000040947 */ /* 0x000fea0003800000 */
[----:B------:R-:W-:Y:S01]  /*bba0*/  BPT.TRAP 0x1 ;  /* 0x000000040000795c */ /* 0x000fe20000300000 */
.L_x_288:
[--C-:B------:R-:W-:Y:S01]  /*bbb0*/  IMAD R11, R10, 0x2000, R19.reuse ;  /* 0x000020000a0b7824 */ /* 0x100fe200078e0213 */
[----:B------:R-:W-:Y:S01]  /*bbc0*/  R2UR UR18, R21 ;  /* 0x00000000151272ca */ /* 0x000fe200000e0000 */
[----:B------:R-:W-:Y:S01]  /*bbd0*/  VIADD R22, R22, 0xffffffff ;  /* 0xffffffff16167836 */ /* 0x000fe20000000000 */
[----:B------:R-:W-:Y:S01]  /*bbe0*/  R2UR UR33, R18 ;  /* 0x00000000122172ca */ /* 0x000fe200000e0000 */
[----:B------:R-:W-:Y:S01]  /*bbf0*/  UIADD3 UR14, UP0, UR40, 0xf0, URZ ;  /* 0x000000f0280e7890 */ /* 0x000fe2000ff1e03f */
[----:B------:R-:W-:Y:S01]  /*bc00*/  R2UR UR32, R11 ;  /* 0x000000000b2072ca */ /* 0x000fe200000e0000 */
[--C-:B------:R-:W-:Y:S01]  /*bc10*/  IMAD R11, R10, 0x400, R19.reuse ;  /* 0x000004000a0b7824 */ /* 0x100fe200078e0213 */
[----:B------:R-:W-:Y:S01]  /*bc20*/  R2UR UR36, R4 ;  /* 0x00000000042472ca */ /* 0x000fe200000e0000 */
[----:B------:R-:W-:Y:S01]  /*bc30*/  IMAD R19, R10, 0x10000, R19 ;  /* 0x000100000a137824 */ /* 0x000fe200078e0213 */
[----:B------:R-:W-:Y:S01]  /*bc40*/  R2UR UR34, R20 ;  /* 0x00000000142272ca */ /* 0x000fe200000e0000 */
[----:B------:R-:W-:Y:S01]  /*bc50*/  UIADD3 UR22, UP1, UR40, 0x1f0, URZ ;  /* 0x000001f028167890 */ /* 0x000fe2000ff3e03f */
[----:B------:R-:W-:Y:S01]  /*bc60*/  R2UR UR8, R11 ;  /* 0x000000000b0872ca */ /* 0x000fe200000e0000 */
[----:B------:R-:W-:Y:S01]  /*bc70*/  UIADD3 UR30, UP2, UR40, 0x2f0, URZ ;  /* 0x000002f0281e7890 */ /* 0x000fe2000ff5e03f */
[----:B------:R-:W-:Y:S01]  /*bc80*/  R2UR UR16, R19 ;  /* 0x00000000131072ca */ /* 0x000fe200000e0000 */
[----:B------:R-:W-:Y:S01]  /*bc90*/  UIADD3.X UR15, URZ, UR41, URZ, UP0, !UPT ;  /* 0x000000293f0f7290 */ /* 0x000fe200087fe43f */
[----:B------:R-:W-:Y:S01]  /*bca0*/  R2UR UR35, R24 ;  /* 0x00000000182372ca */ /* 0x000fe200000e0000 */
[----:B------:R-:W-:Y:S01]  /*bcb0*/  UIADD3.X UR23, URZ, UR41, URZ, UP1, !UPT ;  /* 0x000000293f177290 */ /* 0x000fe20008ffe43f */
[----:B------:R-:W-:Y:S01]  /*bcc0*/  R2UR UR11, R6 ;  /* 0x00000000060b72ca */ /* 0x000fe200000e0000 */
[----:B------:R-:W-:Y:S01]  /*bcd0*/  UIADD3 UR32, UR32, 0x100, URZ ;  /* 0x0000010020207890 */ /* 0x000fe2000fffe03f */
[----:B------:R-:W-:Y:S01]  /*bce0*/  R2UR UR12, R23 ;  /* 0x00000000170c72ca */ /* 0x000fe200000e0000 */
[----:B------:R-:W-:Y:S01]  /*bcf0*/  UIADD3 UR26, UR18, -0x40, URZ ;  /* 0xffffffc0121a7890 */ /* 0x000fe2000fffe03f */
[----:B------:R-:W-:Y:S01]  /*bd00*/  R2UR UR27, R17 ;  /* 0x00000000111b72ca */ /* 0x000fe200000e0000 */
[----:B------:R-:W-:Y:S01]  /*bd10*/  UIADD3.X UR31, URZ, UR41, URZ, UP2, !UPT ;  /* 0x000000293f1f7290 */ /* 0x000fe200097fe43f */
[----:B------:R-:W-:Y:S01]  /*bd20*/  ISETP.GT.AND P4, PT, R22, 0x1, PT ;  /* 0x000000011600780c */ /* 0x000fe20003f84270 */
[----:B------:R-:W-:Y:S01]  /*bd30*/  UIADD3 UR8, UR8, 0x36100, URZ ;  /* 0x0003610008087890 */ /* 0x000fe2000fffe03f */
[----:B------:R-:W-:Y:S01]  /*bd40*/  VIADD R10, R10, 0x1 ;  /* 0x000000010a0a7836 */ /* 0x000fe20000000000 */
[----:B------:R-:W-:Y:S01]  /*bd50*/  UIADD3 UR24, UR16, 0x6100, URZ ;  /* 0x0000610010187890 */ /* 0x000fe2000fffe03f */
[----:B------:R-:W-:Y:S01]  /*bd60*/  VIADD R23, R23, 0x1 ;  /* 0x0000000117177836 */ /* 0x000fe20000000000 */
[----:B------:R-:W-:Y:S01]  /*bd70*/  UIADD3 UR16, UR16, 0xe100, URZ ;  /* 0x0000e10010107890 */ /* 0x000fe2000fffe03f */
[----:B------:R-:W-:Y:S01]  /*bd80*/  VIADD R21, R21, 0x80 ;  /* 0x0000008015157836 */ /* 0x000fe20000000000 */
[----:B------:R-:W-:Y:S01]  /*bd90*/  UMOV UR38, 0x0 ;  /* 0x0000000000267882 */ /* 0x000fe20000000000 */
[----:B------:R-:W-:Y:S01]  /*bda0*/  UMOV UR39, 0x10000000 ;  /* 0x1000000000277882 */ /* 0x000fe20000000000 */
[----:B------:R-:W-:Y:S01]  /*bdb0*/  ISETP.NE.AND P1, PT, R10, 0x3, PT ;  /* 0x000000030a00780c */ /* 0x000fe20003f25270 */
[----:B------:R-:W-:Y:S01]  /*bdc0*/  UMOV UR10, URZ ;  /* 0x0000003f000a7c82 */ /* 0x000fe20008000000 */
[----:B------:R-:W-:Y:S01]  /*bdd0*/  UMOV UR9, UR33 ;  /* 0x0000002100097c82 */ /* 0x000fe20008000000 */
[----:B------:R-:W-:Y:S01]  /*bde0*/  UMOV UR13, UR36 ;  /* 0x00000024000d7c82 */ /* 0x000fe20008000000 */
[----:B------:R0:W-:Y:S01]  /*bdf0*/  UTMALDG.3D [UR32], [UR14], desc[UR38] ;  /* 0x000026200e0075b4 */ /* 0x0001e20008011000 */
[----:B------:R-:W-:Y:S01]  /*be00*/  UMOV UR25, UR33 ;  /* 0x0000002100197c82 */ /* 0x000fe20008000000 */
[----:B------:R-:W-:Y:S01]  /*be10*/  UMOV UR28, UR36 ;  /* 0x00000024001c7c82 */ /* 0x000fe20008000000 */
[----:B------:R-:W-:Y:S01]  /*be20*/  UMOV UR17, UR33 ;  /* 0x0000002100117c82 */ /* 0x000fe20008000000 */
[----:B------:R-:W-:Y:S01]  /*be30*/  UMOV UR19, UR27 ;  /* 0x0000001b00137c82 */ /* 0x000fe20008000000 */
[----:B------:R-:W-:Y:S01]  /*be40*/  UMOV UR20, UR36 ;  /* 0x0000002400147c82 */ /* 0x000fe20008000000 */
[----:B------:R-:W-:Y:S01]  /*be50*/  SEL R16, RZ, 0x1, P1 ;  /* 0x00000001ff107807 */ /* 0x000fe20000800000 */
[----:B------:R-:W-:Y:S01]  /*be60*/  VIADD R20, R20, 0x40 ;  /* 0x0000004014147836 */ /* 0x000fe20000000000 */
[----:B------:R0:W-:Y:S01]  /*be70*/  UTMALDG.4D [UR8], [UR22], desc[UR38] ;  /* 0x00002608160075b4 */ /* 0x0001e20008019000 */
[----:B------:R-:W-:-:S02]  /*be80*/  SEL R10, R10, RZ, P1 ;  /* 0x000000ff0a0a7207 */ /* 0x000fc40000800000 */
[----:B------:R-:W-:Y:S01]  /*be90*/  LOP3.LUT R5, R5, R16, RZ, 0x3c, !PT ;  /* 0x0000001005057212 */ /* 0x000fe200078e3cff */
[----:B------:R0:W-:Y:S01]  /*bea0*/  UTMALDG.3D [UR24], [UR30], desc[UR38] ;  /* 0x000026181e0075b4 */ /* 0x0001e20008011000 */
[----:B------:R0:W-:Y:S02]  /*beb0*/  UTMALDG.3D [UR16], [UR30], desc[UR38] ;  /* 0x000026101e0075b4 */ /* 0x0001e40008011000 */
[----:B0-----:R-:W-:Y:S05]  /*bec0*/  @P4 BRA `(.L_x_289) ;  /* 0xfffffff800fc4947 */ /* 0x001fea000383ffff */
.L_x_285:
[----:B------:R-:W-:Y:S05]  /*bed0*/  BSYNC B1 ;  /* 0x0000000000017941 */ /* 0x000fea0003800000 */
.L_x_284:
[----:B------:R-:W-:Y:S01]  /*bee0*/  LOP3.LUT P5, RZ, R14, 0xff, RZ, 0xc0, !PT ;  /* 0x000000ff0eff7812 */ /* 0x000fe200078ac0ff */
[----:B------:R-:W-:Y:S01]  /*bef0*/  VIADD R6, R15, UR6 ;  /* 0x000000060f067c36 */ /* 0x000fe20008000000 */
[----:B------:R-:W-:Y:S01]  /*bf00*/  ULDC.64 UR8, c[0x0][0x750] ;  /* 0x0001d40000087ab9 */ /* 0x000fe20000000a00 */
[----:B------:R-:W-:Y:S01]  /*bf10*/  IMAD.U32 R11, RZ, RZ, UR6 ;  /* 0x00000006ff0b7e24 */ /* 0x000fe2000f8e00ff */
[----:B------:R-:W-:Y:S01]  /*bf20*/  UISETP.GE.U32.AND UP0, UPT, UR6, 0x3, UPT ;  /* 0x000000030600788c */ /* 0x000fe2000bf06070 */
[----:B------:R-:W-:Y:S01]  /*bf30*/  BSSY B1, `(.L_x_290) ;  /* 0x000006b000017945 */ /* 0x000fe20003800000 */
[----:B------:R-:W-:Y:S02]  /*bf40*/  ISETP.GT.U32.AND P1, PT, R6, 0x2, PT ;  /* 0x000000020600780c */ /* 0x000fe40003f24070 */
[----:B------:R-:W-:Y:S02]  /*bf50*/  PRMT R14, RZ, 0x7610, R14 ;  /* 0x00007610ff0e7816 */ /* 0x000fe4000000000e */
[----:B------:R-:W-:-:S02]  /*bf60*/  ISETP.LT.U32.AND P1, PT, R11, 0x3, P1 ;  /* 0x000000030b00780c */ /* 0x000fc40000f21070 */
[----:B------:R-:W-:Y:S01]  /*bf70*/  PLOP3.LUT P4, PT, PT, PT, UP0, 0x80, 0x0 ;  /* 0x000000000000781c */ /* 0x000fe20003f8f008 */
[----:B------:R-:W0:Y:S01]  /*bf80*/  @P5 S2R R5, SR_CgaCtaId ;  /* 0x0000000000055919 */ /* 0x000e220000008800 */
[----:B------:R-:W-:-:S04]  /*bf90*/  @P5 MOV R4, 0x400 ;  /* 0x0000040000045802 */ /* 0x000fc80000000f00 */
[----:B0-----:R-:W-:Y:S01]  /*bfa0*/  @P5 LEA R10, R5, R4, 0x18 ;  /* 0x00000004050a5211 */ /* 0x001fe200078ec0ff */
[----:B------:R-:W-:-:S03]  /*bfb0*/  IMAD.WIDE.U32 R4, R6, -0x55555555, RZ ;  /* 0xaaaaaaab06047825 */ /* 0x000fc600078e00ff */
[----:B------:R0:W-:Y:S01]  /*bfc0*/  @P5 SYNCS.ARRIVE.TRANS64.A1T0 RZ, [R10+URZ+0x68], RZ ;  /* 0x000068ff0aff59a7 */ /* 0x0001e2000810003f */
[----:B------:R-:W-:Y:S01]  /*bfd0*/  IADD3 R2, P5, R2, R8, RZ ;  /* 0x0000000802027210 */ /* 0x000fe20007fbe0ff */
[----:B------:R-:W-:Y:S01]  /*bfe0*/  IMAD.MOV.U32 R4, RZ, RZ, -0x1 ;  /* 0xffffffffff047424 */ /* 0x000fe200078e00ff */
[----:B------:R-:W-:Y:S02]  /*bff0*/  SHF.R.U32.HI R11, RZ, 0x1, R5 ;  /* 0x00000001ff0b7819 */ /* 0x000fe40000011605 */
[----:B------:R-:W-:Y:S01]  /*c000*/  SEL R5, RZ, 0x1, !P1 ;  /* 0x00000001ff057807 */ /* 0x000fe20004800000 */
[----:B------:R-:W-:Y:S01]  /*c010*/  IMAD.X R3, R3, 0x1, R0, P5 ;  /* 0x0000000103037824 */ /* 0x000fe200028e0600 */
[----:B------:R-:W-:Y:S01]  /*c020*/  ISETP.GE.U32.AND P1, PT, R2, UR8, PT ;  /* 0x0000000802007c0c */ /* 0x000fe2000bf26070 */
[----:B------:R-:W-:Y:S01]  /*c030*/  IMAD R15, R11, -0x3, R6 ;  /* 0xfffffffd0b0f7824 */ /* 0x000fe200078e0206 */
[----:B------:R-:W-:Y:S01]  /*c040*/  LOP3.LUT R12, R12, R5, RZ, 0x3c, !PT ;  /* 0x000000050c0c7212 */ /* 0x000fe200078e3cff */
[----:B------:R-:W-:Y:S01]  /*c050*/  IMAD.MOV.U32 R6, RZ, RZ, -0x1 ;  /* 0xffffffffff067424 */ /* 0x000fe200078e00ff */
[----:B------:R-:W-:Y:S01]  /*c060*/  ISETP.GE.U32.AND.EX P1, PT, R3, UR9, PT, P1 ;  /* 0x0000000903007c0c */ /* 0x000fe2000bf26110 */
[----:B------:R-:W-:Y:S01]  /*c070*/  IMAD.MOV.U32 R5, RZ, RZ, -0x1 ;  /* 0xffffffffff057424 */ /* 0x000fe200078e00ff */
[----:B------:R-:W-:-:S02]  /*c080*/  @P4 LOP3.LUT R12, R12, 0x1, R11, 0x78, !PT ;  /* 0x000000010c0c4812 */ /* 0x000fc400078e780b */
[----:B0-----:R-:W-:-:S09]  /*c090*/  PRMT R10, RZ, 0x7610, R10 ;  /* 0x00007610ff0a7816 */ /* 0x001fd2000000000a */
[----:B------:R-:W-:Y:S05]  /*c0a0*/  @P1 BRA `(.L_x_291) ;  /* 0x00000004004c1947 */ /* 0x000fea0003800000 */
[----:B------:R-:W0:Y:S01]  /*c0b0*/  S2R R17, SR_CTAID.X ;  /* 0x0000000000117919 */ /* 0x000e220000002500 */
[----:B------:R-:W-:Y:S01]  /*c0c0*/  ULDC.64 UR8, c[0x0][0x728] ;  /* 0x0001ca0000087ab9 */ /* 0x000fe20000000a00 */
[----:B------:R-:W1:Y:S01]  /*c0d0*/  LDC R18, c[0x0][0x144] ;  /* 0x00005100ff127b82 */ /* 0x000e620000000800 */
[----:B------:R-:W-:Y:S01]  /*c0e0*/  ISETP.NE.U32.AND P1, PT, RZ, UR8, PT ;  /* 0x00000008ff007c0c */ /* 0x000fe2000bf25070 */
[----:B------:R-:W2:Y:S01]  /*c0f0*/  S2R R6, SR_CTAID.Y ;  /* 0x0000000000067919 */ /* 0x000ea20000002600 */
[----:B------:R-:W-:Y:S01]  /*c100*/  ULDC UR10, c[0x0][0x150] ;  /* 0x00005400000a7ab9 */ /* 0x000fe20000000800 */
[----:B------:R-:W-:Y:S01]  /*c110*/  ULDC UR11, c[0x0][0x730] ;  /* 0x0001cc00000b7ab9 */ /* 0x000fe20000000800 */
[----:B------:R-:W-:Y:S01]  /*c120*/  ISETP.NE.AND.EX P1, PT, RZ, UR9, PT, P1 ;  /* 0x00000009ff007c0c */ /* 0x000fe2000bf25310 */
[----:B------:R-:W-:Y:S01]  /*c130*/  IMAD.MOV.U32 R4, RZ, RZ, R2 ;  /* 0x000000ffff047224 */ /* 0x000fe200078e0002 */
[----:B0-----:R-:W-:-:S05]  /*c140*/  I2FP.F32.U32 R5, R17 ;  /* 0x0000001100057245 */ /* 0x001fca0000201000 */
[----:B------:R-:W-:Y:S01]  /*c150*/  FMUL R20, R5, UR10 ;  /* 0x0000000a05147c20 */ /* 0x000fe20008400000 */
[----:B------:R-:W-:-:S05]  /*c160*/  IMAD.MOV.U32 R5, RZ, RZ, R3 ;  /* 0x000000ffff057224 */ /* 0x000fca00078e0003 */
[----:B--2---:R-:W-:Y:S05]  /*c170*/  @!P1 BRA `(.L_x_292) ;  /* 0x0000000000289947 */ /* 0x004fea0003800000 */
[----:B------:R-:W-:Y:S02]  /*c180*/  ULDC UR10, c[0x0][0x734] ;  /* 0x0001cd00000a7ab9 */ /* 0x000fe40000000800 */
[----:B------:R-:W-:-:S05]  /*c190*/  IADD3 R5, P1, R2, UR10, RZ ;  /* 0x0000000a02057c10 */ /* 0x000fca000ff3e0ff */
[----:B------:R-:W-:-:S04]  /*c1a0*/  IMAD.X R19, RZ, RZ, R3, P1 ;  /* 0x000000ffff137224 */ /* 0x000fc800008e0603 */
[----:B------:R-:W-:-:S04]  /*c1b0*/  IMAD.WIDE.U32 R10, R19, UR8, RZ ;  /* 0x00000008130a7c25 */ /* 0x000fc8000f8e00ff */
[----:B------:R-:W-:-:S04]  /*c1c0*/  IMAD.WIDE.U32 R10, P1, R5, UR9, R10 ;  /* 0x00000009050a7c25 */ /* 0x000fc8000f82000a */
[----:B------:R-:W-:-:S04]  /*c1d0*/  IMAD.WIDE.U32 R4, R5, UR8, RZ ;  /* 0x0000000805047c25 */ /* 0x000fc8000f8e00ff */
[----:B------:R-:W-:Y:S01]  /*c1e0*/  IMAD.MOV.U32 R4, RZ, RZ, R11 ;  /* 0x000000ffff047224 */ /* 0x000fe200078e000b */
[----:B------:R-:W-:Y:S01]  /*c1f0*/  IADD3 RZ, P4, R5, R10, RZ ;  /* 0x0000000a05ff7210 */ /* 0x000fe20007f9e0ff */
[----:B------:R-:W-:-:S04]  /*c200*/  IMAD.X R5, RZ, RZ, RZ, P1 ;  /* 0x000000ffff057224 */ /* 0x000fc800008e06ff */
[----:B------:R-:W-:-:S08]  /*c210*/  IMAD.WIDE.U32.X R4, R19, UR9, R4, P4 ;  /* 0x0000000913047c25 */ /* 0x000fd0000a0e0404 */
.L_x_292:
[--C-:B------:R-:W-:Y:S01]  /*c220*/  SHF.R.U64 R16, R4, UR11, R5.reuse ;  /* 0x0000000b04107c19 */ /* 0x100fe20008001205 */
[----:B------:R-:W0:Y:S01]  /*c230*/  F2I.U32.TRUNC.NTZ R20, R20 ;  /* 0x0000001400147305 */ /* 0x000e22000020f000 */
[----:B------:R-:W-:Y:S01]  /*c240*/  SHF.R.U32.HI R4, RZ, UR11, R5 ;  /* 0x0000000bff047c19 */ /* 0x000fe20008011605 */
[----:B------:R-:W-:Y:S01]  /*c250*/  ULDC.64 UR8, c[0x0][0x720] ;  /* 0x0001c80000087ab9 */ /* 0x000fe20000000a00 */
[----:B------:R-:W-:Y:S01]  /*c260*/  IADD3 R11, P1, RZ, -R16, RZ ;  /* 0x80000010ff0b7210 */ /* 0x000fe20007f3e0ff */
[----:B------:R-:W-:Y:S01]  /*c270*/  ULDC.64 UR10, c[0x0][0x740] ;  /* 0x0001d000000a7ab9 */ /* 0x000fe20000000a00 */
[----:B------:R-:W2:Y:S03]  /*c280*/  LDC R21, c[0x0][0x148] ;  /* 0x00005200ff157b82 */ /* 0x000ea60000000800 */
[----:B------:R-:W-:Y:S01]  /*c290*/  IMAD.X R4, RZ, RZ, ~R4, P1 ;  /* 0x000000ffff047224 */ /* 0x000fe200008e0e04 */
[----:B------:R-:W-:-:S03]  /*c2a0*/  ISETP.NE.U32.AND P1, PT, RZ, UR10, PT ;  /* 0x0000000aff007c0c */ /* 0x000fc6000bf25070 */
[----:B------:R-:W-:Y:S01]  /*c2b0*/  IMAD R10, R4, UR8, RZ ;  /* 0x00000008040a7c24 */ /* 0x000fe2000f8e02ff */
[----:B------:R-:W-:Y:S01]  /*c2c0*/  ISETP.NE.AND.EX P1, PT, RZ, UR11, PT, P1 ;  /* 0x0000000bff007c0c */ /* 0x000fe2000bf25310 */
[----:B------:R-:W-:Y:S01]  /*c2d0*/  IMAD.WIDE.U32 R4, R11, UR8, R2 ;  /* 0x000000080b047c25 */ /* 0x000fe2000f8e0002 */
[----:B------:R-:W-:-:S03]  /*c2e0*/  ULDC UR8, c[0x0][0x718] ;  /* 0x0001c60000087ab9 */ /* 0x000fc60000000800 */
[----:B------:R-:W-:Y:S01]  /*c2f0*/  IMAD R11, R11, UR9, R10 ;  /* 0x000000090b0b7c24 */ /* 0x000fe2000f8e020a */
[----:B------:R-:W-:Y:S01]  /*c300*/  ULDC UR9, c[0x0][0x154] ;  /* 0x0000550000097ab9 */ /* 0x000fe20000000800 */
[----:B0-----:R-:W-:Y:S02]  /*c310*/  IMAD.MOV R10, RZ, RZ, -R20 ;  /* 0x000000ffff0a7224 */ /* 0x001fe400078e0a14 */
[----:B------:R-:W-:Y:S02]  /*c320*/  IMAD.IADD R5, R5, 0x1, R11 ;  /* 0x0000000105057824 */ /* 0x000fe400078e020b */
[----:B-1----:R-:W-:Y:S01]  /*c330*/  IMAD R17, R18, R10, R17 ;  /* 0x0000000a12117224 */ /* 0x002fe200078e0211 */
[----:B------:R-:W-:Y:S02]  /*c340*/  I2FP.F32.U32 R10, R6 ;  /* 0x00000006000a7245 */ /* 0x000fe40000201000 */
[--C-:B------:R-:W-:Y:S02]  /*c350*/  SHF.R.U64 R18, R4, UR8, R5.reuse ;  /* 0x0000000804127c19 */ /* 0x100fe40008001205 */
[----:B------:R-:W-:Y:S01]  /*c360*/  SHF.R.U32.HI R5, RZ, UR8, R5 ;  /* 0x00000008ff057c19 */ /* 0x000fe20008011605 */
[----:B------:R-:W-:Y:S01]  /*c370*/  FMUL R10, R10, UR9 ;  /* 0x000000090a0a7c20 */ /* 0x000fe20008400000 */
[----:B------:R-:W-:-:S02]  /*c380*/  ULDC UR8, c[0x0][0x708] ;  /* 0x0001c20000087ab9 */ /* 0x000fc40000000800 */
[--C-:B------:R-:W-:Y:S01]  /*c390*/  SHF.R.U64 R20, R18, UR8, R5.reuse ;  /* 0x0000000812147c19 */ /* 0x100fe20008001205 */
[----:B------:R0:W1:Y:S01]  /*c3a0*/  F2I.U32.TRUNC.NTZ R22, R10 ;  /* 0x0000000a00167305 */ /* 0x000062000020f000 */
[----:B------:R-:W-:Y:S01]  /*c3b0*/  SHF.R.U32.HI R5, RZ, UR8, R5 ;  /* 0x00000008ff057c19 */ /* 0x000fe20008011605 */
[----:B------:R-:W-:-:S03]  /*c3c0*/  ULDC UR8, c[0x0][0x758] ;  /* 0x0001d60000087ab9 */ /* 0x000fc60000000800 */
[--C-:B------:R-:W-:Y:S02]  /*c3d0*/  SHF.R.U64 R19, R20, UR8, R5.reuse ;  /* 0x0000000814137c19 */ /* 0x100fe40008001205 */
[----:B------:R-:W-:-:S03]  /*c3e0*/  SHF.R.U32.HI R23, RZ, UR8, R5 ;  /* 0x00000008ff177c19 */ /* 0x000fc60008011605 */
[----:B------:R-:W-:Y:S02]  /*c3f0*/  IMAD.MOV.U32 R4, RZ, RZ, R19 ;  /* 0x000000ffff047224 */ /* 0x000fe400078e0013 */
[----:B------:R-:W-:Y:S01]  /*c400*/  IMAD.MOV.U32 R5, RZ, RZ, R23 ;  /* 0x000000ffff057224 */ /* 0x000fe200078e0017 */
[----:B0-----:R-:W-:Y:S06]  /*c410*/  @!P1 BRA `(.L_x_293) ;  /* 0x0000000000289947 */ /* 0x001fec0003800000 */
        /* <DEDUP_REMOVED lines=10> */
.L_x_293:
[----:B------:R-:W-:Y:S01]  /*c4c0*/  ULDC UR8, c[0x0][0x748] ;  /* 0x0001d20000087ab9 */ /* 0x000fe20000000800 */
[----:B-1----:R-:W-:Y:S01]  /*c4d0*/  IMAD.MOV R22, RZ, RZ, -R22 ;  /* 0x000000ffff167224 */ /* 0x002fe200078e0a16 */
[----:B------:R-:W-:Y:S01]  /*c4e0*/  SHF.R.U64 R5, R4, UR8, R5 ;  /* 0x0000000804057c19 */ /* 0x000fe20008001205 */
[----:B------:R-:W-:Y:S01]  /*c4f0*/  ULDC UR8, c[0x0][0x738] ;  /* 0x0001ce0000087ab9 */ /* 0x000fe20000000800 */
[----:B------:R-:W-:Y:S01]  /*c500*/  LOP3.LUT R4, R20, UR7, RZ, 0xc0, !PT ;  /* 0x0000000714047c12 */ /* 0x000fe2000f8ec0ff */
[----:B--2---:R-:W-:Y:S01]  /*c510*/  @P3 IMAD R17, R21, R22, R6 ;  /* 0x0000001615113224 */ /* 0x004fe200078e0206 */
[----:B------:R-:W-:Y:S01]  /*c520*/  LOP3.LUT R18, R18, UR4, RZ, 0xc0, !PT ;  /* 0x0000000412127c12 */ /* 0x000fe2000f8ec0ff */
[----:B------:R-:W-:Y:S01]  /*c530*/  IMAD.MOV R6, RZ, RZ, -R5 ;  /* 0x000000ffff067224 */ /* 0x000fe200078e0a05 */
[----:B------:R-:W-:Y:S01]  /*c540*/  ULDC UR9, c[0x0][0x710] ;  /* 0x0001c40000097ab9 */ /* 0x000fe20000000800 */
[----:B------:R-:W-:Y:S02]  /*c550*/  IMAD R4, R5, UR5, R4 ;  /* 0x0000000505047c24 */ /* 0x000fe4000f8e0204 */
[----:B------:R-:W-:Y:S01]  /*c560*/  IMAD R19, R6, UR8, R19 ;  /* 0x0000000806137c24 */ /* 0x000fe2000f8e0213 */
[----:B------:R-:W-:Y:S01]  /*c570*/  ULDC UR8, c[0x0][0x700] ;  /* 0x0001c00000087ab9 */ /* 0x000fe20000000800 */
[----:B------:R-:W-:-:S02]  /*c580*/  IMAD R17, R4, UR9, R17 ;  /* 0x0000000904117c24 */ /* 0x000fc4000f8e0211 */
[----:B------:R-:W-:Y:S02]  /*c590*/  IMAD R6, R19, UR8, R18 ;  /* 0x0000000813067c24 */ /* 0x000fe4000f8e0212 */
[----:B------:R-:W-:Y:S02]  /*c5a0*/  IMAD.MOV.U32 R10, RZ, RZ, 0x1 ;  /* 0x00000001ff0a7424 */ /* 0x000fe400078e00ff */
[----:B------:R-:W-:Y:S01]  /*c5b0*/  IMAD.MOV.U32 R4, RZ, RZ, R16 ;  /* 0x000000ffff047224 */ /* 0x000fe200078e0010 */
[----:B------:R-:W-:Y:S02]  /*c5c0*/  SEL R5, R6, R17, !P3 ;  /* 0x0000001106057207 */ /* 0x000fe40005800000 */
[----:B------:R-:W-:-:S07]  /*c5d0*/  SEL R6, R17, R6, !P3 ;  /* 0x0000000611067207 */ /* 0x000fce0005800000 */
.L_x_291:
[----:B------:R-:W-:Y:S05]  /*c5e0*/  BSYNC B1 ;  /* 0x0000000000017941 */ /* 0x000fea0003800000 */
.L_x_290:
[----:B------:R-:W-:-:S13]  /*c5f0*/  LOP3.LUT P1, RZ, R10, 0xff, RZ, 0xc0, !PT ;  /* 0x000000ff0aff7812 */ /* 0x000fda000782c0ff */
[----:B------:R-:W-:Y:S05]  /*c600*/  @P1 BRA `(.L_x_294) ;  /* 0xfffffff000f01947 */ /* 0x000fea000383ffff */
[----:B------:R-:W-:Y:S05]  /*c610*/  BSYNC B0 ;  /* 0x0000000000007941 */ /* 0x000fea0003800000 */
.L_x_282:
[----:B------:R-:W-:-:S03]  /*c620*/  UMOV UR8, 0xffffffff ;  /* 0xffffffff00087882 */ /* 0x000fc60000000000 */
[----:B------:R-:W-:Y:S05]  /*c630*/  BRA.DIV UR8, `(.L_x_295) ;  /* 0x0000000608107947 */ /* 0x000fea000b800000 */
[----:B------:R-:W-:-:S13]  /*c640*/  ELECT P0, URZ, PT ;  /* 0x00000000003f782f */ /* 0x000fda0003800000 */
.L_x_310:
[----:B------:R-:W-:Y:S04]  /*c650*/  BSSY B0, `(.L_x_296) ;  /* 0x0000022000007945 */ /* 0x000fe80003800000 */
[----:B------:R-:W-:Y:S05]  /*c660*/  @!P0 BRA `(.L_x_297) ;  /* 0x0000000000808947 */ /* 0x000fea0003800000 */
[----:B------:R-:W-:-:S04]  /*c670*/  LOP3.LUT R7, R7, 0x2, RZ, 0xfc, !PT ;  /* 0x0000000207077812 */ /* 0x000fc800078efcff */
[----:B------:R-:W-:-:S13]  /*c680*/  ISETP.NE.AND P0, PT, R7, 0x3, PT ;  /* 0x000000030700780c */ /* 0x000fda0003f05270 */
[----:B------:R-:W-:Y:S05]  /*c690*/  @!P0 BRA `(.L_x_298) ;  /* 0x0000000000048947 */ /* 0x000fea0003800000 */
[----:B------:R-:W-:Y:S01]  /*c6a0*/  BPT.TRAP 0x1 ;  /* 0x000000040000795c */ /* 0x000fe20000300000 */
.L_x_298:
[----:B------:R-:W0:Y:S01]  /*c6b0*/  S2R R3, SR_CgaCtaId ;  /* 0x0000000000037919 */ /* 0x000e220000008800 */
[----:B------:R-:W-:Y:S02]  /*c6c0*/  MOV R0, 0x400 ;  /* 0x0000040000007802 */ /* 0x000fe40000000f00 */
[----:B------:R-:W-:Y:S02]  /*c6d0*/  SHF.L.U32 R2, R12, 0x1f, RZ ;  /* 0x0000001f0c027819 */ /* 0x000fe400000006ff */
[----:B0-----:R-:W-:-:S05]  /*c6e0*/  LEA R0, R3, R0, 0x18 ;  /* 0x0000000003007211 */ /* 0x001fca00078ec0ff */
[----:B------:R-:W-:-:S04]  /*c6f0*/  VIADD R0, R0, 0x18 ;  /* 0x0000001800007836 */ /* 0x000fc80000000000 */
[C---:B------:R-:W-:Y:S02]  /*c700*/  IMAD R7, R15.reuse, 0x8, R0 ;  /* 0x000000080f077824 */ /* 0x040fe400078e0200 */
[----:B------:R-:W-:Y:S02]  /*c710*/  VIADD R15, R15, 0x1 ;  /* 0x000000010f0f7836 */ /* 0x000fe40000000000 */
[----:B------:R-:W0:Y:S03]  /*c720*/  SYNCS.PHASECHK.TRANS64.TRYWAIT P0, [R7+URZ], R2 ;  /* 0x00000002070075a7 */ /* 0x000e26000800017f */
[----:B------:R-:W-:-:S04]  /*c730*/  ISETP.NE.AND P1, PT, R15, 0x3, PT ;  /* 0x000000030f00780c */ /* 0x000fc80003f25270 */
[----:B------:R-:W-:Y:S02]  /*c740*/  SEL R3, RZ, 0x1, P1 ;  /* 0x00000001ff037807 */ /* 0x000fe40000800000 */
[----:B------:R-:W-:Y:S02]  /*c750*/  SEL R15, R15, RZ, P1 ;  /* 0x000000ff0f0f7207 */ /* 0x000fe40000800000 */
[----:B------:R-:W-:-:S03]  /*c760*/  LOP3.LUT R9, R12, R3, RZ, 0x3c, !PT ;  /* 0x000000030c097212 */ /* 0x000fc600078e3cff */
[----:B------:R-:W-:Y:S01]  /*c770*/  IMAD R6, R15, 0x8, R0 ;  /* 0x000000080f067824 */ /* 0x000fe200078e0200 */
[----:B------:R-:W-:Y:S01]  /*c780*/  SHF.L.U32 R5, R9, 0x1f, RZ ;  /* 0x0000001f09057819 */ /* 0x000fe200000006ff */
[----:B0-----:R-:W-:Y:S06]  /*c790*/  @!P0 BRA `(.L_x_299) ;  /* 0x0000000000dc8947 */ /* 0x001fec0003800000 */
.L_x_311:
[----:B------:R-:W1:Y:S01]  /*c7a0*/  SYNCS.PHASECHK.TRANS64.TRYWAIT P0, [R6+URZ], R5 ;  /* 0x00000005060075a7 */ /* 0x000e62000800017f */
[----:B0-----:R-:W-:-:S05]  /*c7b0*/  VIADD R2, R15, 0x1 ;  /* 0x000000010f027836 */ /* 0x001fca0000000000 */
[----:B------:R-:W-:-:S04]  /*c7c0*/  ISETP.NE.AND P1, PT, R2, 0x3, PT ;  /* 0x000000030200780c */ /* 0x000fc80003f25270 */
[----:B------:R-:W-:Y:S02]  /*c7d0*/  SEL R4, RZ, 0x1, P1 ;  /* 0x00000001ff047807 */ /* 0x000fe40000800000 */
[----:B------:R-:W-:Y:S02]  /*c7e0*/  SEL R3, R2, RZ, P1 ;  /* 0x000000ff02037207 */ /* 0x000fe40000800000 */
[----:B------:R-:W-:Y:S01]  /*c7f0*/  LOP3.LUT R4, R9, R4, RZ, 0x3c, !PT ;  /* 0x0000000409047212 */ /* 0x000fe200078e3cff */
[----:B-1----:R-:W-:Y:S06]  /*c800*/  @!P0 BRA `(.L_x_300) ;  /* 0x0000000000d48947 */ /* 0x002fec0003800000 */
.L_x_312:
[----:B------:R-:W-:Y:S01]  /*c810*/  IMAD R3, R3, 0x8, R0 ;  /* 0x0000000803037824 */ /* 0x000fe200078e0200 */
[----:B------:R-:W-:-:S07]  /*c820*/  SHF.L.U32 R0, R4, 0x1f, RZ ;  /* 0x0000001f04007819 */ /* 0x000fce00000006ff */
.L_x_301:
[----:B-1----:R1:W2:Y:S02]  /*c830*/  SYNCS.PHASECHK.TRANS64.TRYWAIT P0, [R3+URZ], R0 ;  /* 0x00000000030075a7 */ /* 0x0022a4000800017f */
[----:B--2---:R-:W-:Y:S05]  /*c840*/  @!P0 NANOSLEEP.SYNCS 0x989680 ;  /* 0x009896800000895d */ /* 0x004fea0003900000 */
[----:B------:R-:W2:Y:S02]  /*c850*/  @!P0 SYNCS.PHASECHK.TRANS64 P0, [R3+URZ], R0 ;  /* 0x00000000030085a7 */ /* 0x000ea4000800007f */
[----:B--2---:R-:W-:Y:S05]  /*c860*/  @!P0 BRA `(.L_x_301) ;  /* 0xfffffffc00f08947 */ /* 0x004fea000383ffff */
.L_x_297:
[----:B------:R-:W-:Y:S05]  /*c870*/  BSYNC B0 ;  /* 0x0000000000007941 */ /* 0x000fea0003800000 */
.L_x_296:
[----:B------:R-:W-:Y:S05]  /*c880*/  EXIT ;  /* 0x000000000000794d */ /* 0x000fea0003800000 */
.L_x_15:
[----:B0-----:R-:W-:-:S04]  /*c890*/  IMAD.U32 R19, RZ, RZ, UR12 ;  /* 0x0000000cff137e24 */ /* 0x001fc8000f8e00ff */
[----:B------:R0:W1:Y:S03]  /*c8a0*/  SYNCS.PHASECHK.TRANS64.TRYWAIT P0, [R19+URZ+-0x8], R18 ;  /* 0xfffff812130075a7 */ /* 0x000066000800017f */
[----:B-1----:R-:W-:Y:S05]  /*c8b0*/  @!P0 NANOSLEEP.SYNCS 0x989680 ;  /* 0x009896800000895d */ /* 0x002fea0003900000 */
[----:B------:R-:W1:Y:S02]  /*c8c0*/  @!P0 SYNCS.PHASECHK.TRANS64 P0, [R19+URZ+-0x8], R18 ;  /* 0xfffff812130085a7 */ /* 0x000e64000800007f */
[----:B-1----:R-:W-:Y:S05]  /*c8d0*/  @!P0 BRA `(.L_x_15) ;  /* 0xfffffffc00ec8947 */ /* 0x002fea000383ffff */
[----:B------:R-:W-:Y:S05]  /*c8e0*/  BRA `(.L_x_302) ;  /* 0xffffff4800ec7947 */ /* 0x000fea000383ffff */
.L_x_20:
[----:B-1----:R-:W-:-:S04]  /*c8f0*/  IMAD.U32 R20, RZ, RZ, UR8 ;  /* 0x00000008ff147e24 */ /* 0x002fc8000f8e00ff */
[----:B------:R1:W2:Y:S03]  /*c900*/  SYNCS.PHASECHK.TRANS64.TRYWAIT P0, [R20+URZ], R19 ;  /* 0x00000013140075a7 */ /* 0x0002a6000800017f */
[----:B--2---:R-:W-:Y:S05]  /*c910*/  @!P0 NANOSLEEP.SYNCS 0x989680 ;  /* 0x009896800000895d */ /* 0x004fea0003900000 */
[----:B------:R-:W2:Y:S02]  /*c920*/  @!P0 SYNCS.PHASECHK.TRANS64 P0, [R20+URZ], R19 ;  /* 0x00000013140085a7 */ /* 0x000ea4000800007f */
[----:B--2---:R-:W-:Y:S05]  /*c930*/  @!P0 BRA `(.L_x_20) ;  /* 0xfffffffc00ec8947 */ /* 0x004fea000383ffff */
[----:B------:R-:W-:Y:S05]  /*c940*/  BRA `(.L_x_19) ;  /* 0xffffff5000207947 */ /* 0x000fea000383ffff */
.L_x_24:
[----:B0-----:R-:W-:-:S04]  /*c950*/  IMAD.U32 R19, RZ, RZ, UR12 ;  /* 0x0000000cff137e24 */ /* 0x001fc8000f8e00ff */
[----:B------:R0:W1:Y:S03]  /*c960*/  SYNCS.PHASECHK.TRANS64.TRYWAIT P0, [R19+URZ+0x8], R18 ;  /* 0x00000812130075a7 */ /* 0x000066000800017f */
[----:B-1----:R-:W-:Y:S05]  /*c970*/  @!P0 NANOSLEEP.SYNCS 0x989680 ;  /* 0x009896800000895d */ /* 0x002fea0003900000 */
[----:B------:R-:W1:Y:S02]  /*c980*/  @!P0 SYNCS.PHASECHK.TRANS64 P0, [R19+URZ+0x8], R18 ;  /* 0x00000812130085a7 */ /* 0x000e64000800007f */
[----:B-1----:R-:W-:Y:S05]  /*c990*/  @!P0 BRA `(.L_x_24) ;  /* 0xfffffffc00ec8947 */ /* 0x002fea000383ffff */
[----:B------:R-:W-:Y:S05]  /*c9a0*/  BRA `(.L_x_303) ;  /* 0xffffff5400347947 */ /* 0x000fea000383ffff */
.L_x_283:
[----:B------:R-:W-:Y:S01]  /*c9b0*/  BSSY B1, `(.L_x_304) ;  /* 0x0000006000017945 */ /* 0x000fe20003800000 */
[----:B------:R-:W-:-:S07]  /*c9c0*/  IMAD.MOV.U32 R10, RZ, RZ, -0x1 ;  /* 0xffffffffff0a7424 */ /* 0x000fce00078e00ff */
[----:B------:R-:W-:Y:S05]  /*c9d0*/  WARPSYNC.COLLECTIVE R10, `(.L_x_305) ;  /* 0x000000000a0c7348 */ /* 0x000fea0003c00000 */
[----:B------:R-:W-:Y:S02]  /*c9e0*/  ELECT P1, UR62, PT ;  /* 0x00000000003e782f */ /* 0x000fe40003820000 */
[----:B------:R-:W-:Y:S01]  /*c9f0*/  MOV R10, UR62 ;  /* 0x0000003e000a7c02 */ /* 0x000fe20008000f00 */
[----:B------:R-:W-:Y:S10]  /*ca00*/  ENDCOLLECTIVE ;  /* 0x000000000000791b */ /* 0x000ff40003800000 */
.L_x_305:
[----:B------:R-:W-:Y:S05]  /*ca10*/  BSYNC B1 ;  /* 0x0000000000017941 */ /* 0x000fea0003800000 */
.L_x_304:
[----:B------:R-:W-:Y:S05]  /*ca20*/  BRA `(.L_x_306) ;  /* 0xffffffec00f47947 */ /* 0x000fea000383ffff */
.L_x_286:
[----:B-1----:R1:W2:Y:S02]  /*ca30*/  SYNCS.PHASECHK.TRANS64.TRYWAIT P1, [R18+URZ+0x18], R11 ;  /* 0x0000180b120075a7 */ /* 0x0022a4000802017f */
[----:B--2---:R-:W-:Y:S05]  /*ca40*/  @!P1 NANOSLEEP.SYNCS 0x989680 ;  /* 0x009896800000995d */ /* 0x004fea0003900000 */
[----:B------:R-:W2:Y:S02]  /*ca50*/  @!P1 SYNCS.PHASECHK.TRANS64 P1, [R18+URZ+0x18], R11 ;  /* 0x0000180b120095a7 */ /* 0x000ea4000802007f */
[----:B--2---:R-:W-:Y:S05]  /*ca60*/  @!P1 BRA `(.L_x_286) ;  /* 0xfffffffc00f09947 */ /* 0x004fea000383ffff */
[----:B------:R-:W-:Y:S05]  /*ca70*/  BRA `(.L_x_307) ;  /* 0xfffffff000307947 */ /* 0x000fea000383ffff */
.L_x_295:
[----:B------:R-:W-:Y:S01]  /*ca80*/  BSSY B0, `(.L_x_308) ;  /* 0x0000006000007945 */ /* 0x000fe20003800000 */
[----:B------:R-:W-:-:S07]  /*ca90*/  IMAD.MOV.U32 R10, RZ, RZ, -0x1 ;  /* 0xffffffffff0a7424 */ /* 0x000fce00078e00ff */
[----:B------:R-:W-:Y:S05]  /*caa0*/  WARPSYNC.COLLECTIVE R10, `(.L_x_309) ;  /* 0x000000000a0c7348 */ /* 0x000fea0003c00000 */
[----:B------:R-:W-:Y:S02]  /*cab0*/  ELECT P1, UR62, PT ;  /* 0x00000000003e782f */ /* 0x000fe40003820000 */
[----:B------:R-:W-:Y:S01]  /*cac0*/  MOV R10, UR62 ;  /* 0x0000003e000a7c02 */ /* 0x000fe20008000f00 */
[----:B------:R-:W-:Y:S10]  /*cad0*/  ENDCOLLECTIVE ;  /* 0x000000000000791b */ /* 0x000ff40003800000 */
.L_x_309:
[----:B------:R-:W-:Y:S05]  /*cae0*/  BSYNC B0 ;  /* 0x0000000000007941 */ /* 0x000fea0003800000 */
.L_x_308:
[----:B------:R-:W-:Y:S01]  /*caf0*/  PLOP3.LUT P0, PT, P1, PT, PT, 0x80, 0x0 ;  /* 0x000000000000781c */ /* 0x000fe20000f0f070 */
[----:B------:R-:W-:-:S12]  /*cb00*/  BRA `(.L_x_310) ;  /* 0xfffffff800d07947 */ /* 0x000fd8000383ffff */
.L_x_299:
[----:B0-----:R0:W1:Y:S02]  /*cb10*/  SYNCS.PHASECHK.TRANS64.TRYWAIT P0, [R7+URZ], R2 ;  /* 0x00000002070075a7 */ /* 0x001064000800017f */
[----:B-1----:R-:W-:Y:S05]  /*cb20*/  @!P0 NANOSLEEP.SYNCS 0x989680 ;  /* 0x009896800000895d */ /* 0x002fea0003900000 */
[----:B------:R-:W1:Y:S02]  /*cb30*/  @!P0 SYNCS.PHASECHK.TRANS64 P0, [R7+URZ], R2 ;  /* 0x00000002070085a7 */ /* 0x000e64000800007f */
[----:B-1----:R-:W-:Y:S05]  /*cb40*/  @!P0 BRA `(.L_x_299) ;  /* 0xfffffffc00f08947 */ /* 0x002fea000383ffff */
[----:B------:R-:W-:Y:S05]  /*cb50*/  BRA `(.L_x_311) ;  /* 0xfffffffc00107947 */ /* 0x000fea000383ffff */
.L_x_300:
[----:B0-----:R0:W1:Y:S02]  /*cb60*/  SYNCS.PHASECHK.TRANS64.TRYWAIT P0, [R6+URZ], R5 ;  /* 0x00000005060075a7 */ /* 0x001064000800017f */
[----:B-1----:R-:W-:Y:S05]  /*cb70*/  @!P0 NANOSLEEP.SYNCS 0x989680 ;  /* 0x009896800000895d */ /* 0x002fea0003900000 */
[----:B------:R-:W1:Y:S02]  /*cb80*/  @!P0 SYNCS.PHASECHK.TRANS64 P0, [R6+URZ], R5 ;  /* 0x00000005060085a7 */ /* 0x000e64000800007f */
[----:B-1----:R-:W-:Y:S05]  /*cb90*/  @!P0 BRA `(.L_x_300) ;  /* 0xfffffffc00f08947 */ /* 0x002fea000383ffff */
[----:B------:R-:W-:Y:S05]  /*cba0*/  BRA `(.L_x_312) ;  /* 0xfffffffc00187947 */ /* 0x000fea000383ffff */
.L_x_313:
[----:B------:R-:W-:-:S00]  /*cbb0*/  BRA `(.L_x_313) ;  /* 0xfffffffc00fc7947 */ /* 0x000fc0000383ffff */
[----:B------:R-:W-:-:S00]  /*cbc0*/  NOP ;  /* 0x0000000000007918 */ /* 0x000fc00000000000 */
        /* <DEDUP_REMOVED lines=11> */
.L_x_314:


//--------------------- .nv.shared._ZN7cutlass13device_kernelINS_4gemm6kernel13GemmUniversalIN4cute5tupleIJiiiiEEENS1_10collective13CollectiveMmaINS1_40MainloopSm90TmaGmmaWarpSpecializedSparseILi3ENS5_IJNS4_1CILi1EEESB_SB_EEENS1_32KernelTmaWarpSpecializedPingpongEEENS5_IJNSA_ILi64EEENSA_ILi256EEENSA_ILi128EEEEEENS_6half_tENS5_IJNS4_6LayoutINS5_IJiNS5_IJNSA_ILi2EEEiEEEiEEENS5_IJlNS5_IJSB_SL_EEElEEEEENSK_INS5_IJNS5_IJNS5_IJNSA_ILi8EEESL_NSA_ILi4EEEEEEiEEENS5_IJNS5_IJNSA_ILi16EEESL_SS_EEEiEEEiEEENS5_IJNS5_IJNS5_IJSH_SV_NSA_ILi2048EEEEEENSA_ILi8192EEEEEENS5_IJNS5_IJSB_NSA_ILi1024EEENSA_ILi32EEEEEElEEElEEEEEEEESJ_NS5_IJlSB_lEEENS4_8TiledMMAINS4_8MMA_AtomIJNS4_4SM904GMMA6SPARSE27GMMA_64x256x32_F32F16F16_SSILNS1E_5MajorE0ELS1H_0ELNS1E_7ScaleInE1ELS1I_1ELNS1E_9SparseSelE0EEEEEENSK_ISC_NS5_IJNSA_ILi0EEES1M_S1M_EEEEENS5_IJNS4_10UnderscoreES1P_S1P_EEEEENS4_13SM90_TMA_LOADENS4_14ComposedLayoutINS4_7SwizzleILi3ELi4ELi3EEENS4_25smem_sparse_ptr_flag_bitsILi2ELi16EEENSK_INS5_IJNS5_IJSB_SR_EEENS5_IJSL_SF_EEEEEENS5_IJNS5_IJS1M_SH_EEESO_EEEEEEEvNS4_8identityES1S_NS1T_IS1V_NS4_18smem_ptr_flag_bitsILi16EEENSK_INS5_IJSR_SF_EEENS5_IJSF_SB_EEEEEEEvS25_EENS_8epilogue10collective6detail29Sm90TmaWarpSpecializedAdapterINS2E_15DefaultEpilogueIfNS5_IJSB_llEEES2I_NS2D_6thread17LinearCombinationIfLi1EffLNS2J_9ScaleType4KindE0ELNS_15FloatRoundStyleE2EfEENS1_15EpilogueDefaultEEEEEvvEEEEvNT_6ParamsE --------------------------
	.section	.nv.shared._ZN7cutlass13device_kernelINS_4gemm6kernel13GemmUniversalIN4cute5tupleIJiiiiEEENS1_10collective13CollectiveMmaINS1_40MainloopSm90TmaGmmaWarpSpecializedSparseILi3ENS5_IJNS4_1CILi1EEESB_SB_EEENS1_32KernelTmaWarpSpecializedPingpongEEENS5_IJNSA_ILi64EEENSA_ILi256EEENSA_ILi128EEEEEENS_6half_tENS5_IJNS4_6LayoutINS5_IJiNS5_IJNSA_ILi2EEEiEEEiEEENS5_IJlNS5_IJSB_SL_EEElEEEEENSK_INS5_IJNS5_IJNS5_IJNSA_ILi8EEESL_NSA_ILi4EEEEEEiEEENS5_IJNS5_IJNSA_ILi16EEESL_SS_EEEiEEEiEEENS5_IJNS5_IJNS5_IJSH_SV_NSA_ILi2048EEEEEENSA_ILi8192EEEEEENS5_IJNS5_IJSB_NSA_ILi1024EEENSA_ILi32EEEEEElEEElEEEEEEEESJ_NS5_IJlSB_lEEENS4_8TiledMMAINS4_8MMA_AtomIJNS4_4SM904GMMA6SPARSE27GMMA_64x256x32_F32F16F16_SSILNS1E_5MajorE0ELS1H_0ELNS1E_7ScaleInE1ELS1I_1ELNS1E_9SparseSelE0EEEEEENSK_ISC_NS5_IJNSA_ILi0EEES1M_S1M_EEEEENS5_IJNS4_10UnderscoreES1P_S1P_EEEEENS4_13SM90_TMA_LOADENS4_14ComposedLayoutINS4_7SwizzleILi3ELi4ELi3EEENS4_25smem_sparse_ptr_flag_bitsILi2ELi16EEENSK_INS5_IJNS5_IJSB_SR_EEENS5_IJSL_SF_EEEEEENS5_IJNS5_IJS1M_SH_EEESO_EEEEEEEvNS4_8identityES1S_NS1T_IS1V_NS4_18smem_ptr_flag_bitsILi16EEENSK_INS5_IJSR_SF_EEENS5_IJSF_SB_EEEEEEEvS25_EENS_8epilogue10collective6detail29Sm90TmaWarpSpecializedAdapterINS2E_15DefaultEpilogueIfNS5_IJSB_llEEES2I_NS2D_6thread17LinearCombinationIfLi1EffLNS2J_9ScaleType4KindE0ELNS_15FloatRoundStyleE2EfEENS1_15EpilogueDefaultEEEEEvvEEEEvNT_6ParamsE,"aw",@nobits
	.sectionflags	@""
	.align	16
	.zero		1024


//--------------------- .nv.shared.reserved.0     --------------------------
	.section	.nv.shared.reserved.0,"aw",@nobits
	.weak		__nv_reservedSMEM_offset_0_alias
	.size		__nv_reservedSMEM_offset_0_alias, 0, 0
	.other		__nv_reservedSMEM_offset_0_alias,@"STO_CUDA_RESERVED_SHARED STV_DEFAULT"
__nv_reservedSMEM_offset_0_alias:
	.zero		0


//--------------------- .nv.global                --------------------------
	.section	.nv.global,"aw",@nobits
.nv.global:
	.type		_ZN39_INTERNAL_15b043f8_4_k_cu_a5bcc36a_39984cute1_E,@object
	.size		_ZN39_INTERNAL_15b043f8_4_k_cu_a5bcc36a_39984cute1_E,(_ZN39_INTERNAL_15b043f8_4_k_cu_a5bcc36a_39984cuda3std3__45__cpo6cbeginE - _ZN39_INTERNAL_15b043f8_4_k_cu_a5bcc36a_39984cute1_E)
_ZN39_INTERNAL_15b043f8_4_k_cu_a5bcc36a_39984cute1_E:
	.zero		1
	.type		_ZN39_INTERNAL_15b043f8_4_k_cu_a5bcc36a_39984cuda3std3__45__cpo6cbeginE,@object
	.size		_ZN39_INTERNAL_15b043f8_4_k_cu_a5bcc36a_39984cuda3std3__45__cpo6cbeginE,(_ZN39_INTERNAL_15b043f8_4_k_cu_a5bcc36a_39984cuda3std3__48in_placeE - _ZN39_INTERNAL_15b043f8_4_k_cu_a5bcc36a_39984cuda3std3__45__cpo6cbeginE)
_ZN39_INTERNAL_15b043f8_4_k_cu_a5bcc36a_39984cuda3std3__45__cpo6cbeginE:
	.zero		1
	.type		_ZN39_INTERNAL_15b043f8_4_k_cu_a5bcc36a_39984cuda3std3__48in_placeE,@object
	.size		_ZN39_INTERNAL_15b043f8_4_k_cu_a5bcc36a_39984cuda3std3__48in_placeE,(_ZN39_INTERNAL_15b043f8_4_k_cu_a5bcc36a_39984cuda3std6ranges3__45__cpo9iter_moveE - _ZN39_INTERNAL_15b043f8_4_k_cu_a5bcc36a_39984cuda3std3__48in_placeE)
_ZN39_INTERNAL_15b043f8_4_k_cu_a5bcc36a_39984cuda3std3__48in_placeE:
	.zero		1
	.type		_ZN39_INTERNAL_15b043f8_4_k_cu_a5bcc36a_39984cuda3std6ranges3__45__cpo9iter_moveE,@object
	.size		_ZN39_INTERNAL_15b043f8_4_k_cu_a5bcc36a_39984cuda3std6ranges3__45__cpo9iter_moveE,(_ZN39_INTERNAL_15b043f8_4_k_cu_a5bcc36a_39984cuda3std3__45__cpo5beginE - _ZN39_INTERNAL_15b043f8_4_k_cu_a5bcc36a_39984cuda3std6ranges3__45__cpo9iter_moveE)
_ZN39_INTERNAL_15b043f8_4_k_cu_a5bcc36a_39984cuda3std6ranges3__45__cpo9iter_moveE:
	.zero		1
	.type		_ZN39_INTERNAL_15b043f8_4_k_cu_a5bcc36a_39984cuda3std3__45__cpo5beginE,@object
	.size		_ZN39_INTERNAL_15b043f8_4_k_cu_a5bcc36a_39984cuda3std3__45__cpo5beginE,(_ZN39_INTERNAL_15b043f8_4_k_cu_a5bcc36a_39984cuda3std3__441_GLOBAL__N__15b043f8_4_k_cu_a5bcc36a_39986ignoreE - _ZN39_INTERNAL_15b043f8_4_k_cu_a5bcc36a_39984cuda3std3__45__cpo5beginE)
_ZN39_INTERNAL_15b043f8_4_k_cu_a5bcc36a_39984cuda3std3__45__cpo5beginE:
	.zero		1
	.type		_ZN39_INTERNAL_15b043f8_4_k_cu_a5bcc36a_39984cuda3std3__441_GLOBAL__N__15b043f8_4_k_cu_a5bcc36a_39986ignoreE,@object
	.size		_ZN39_INTERNAL_15b043f8_4_k_cu_a5bcc36a_39984cuda3std3__441_GLOBAL__N__15b043f8_4_k_cu_a5bcc36a_39986ignoreE,(_ZN39_INTERNAL_15b043f8_4_k_cu_a5bcc36a_39984cute7productE - _ZN39_INTERNAL_15b043f8_4_k_cu_a5bcc36a_39984cuda3std3__441_GLOBAL__N__15b043f8_4_k_cu_a5bcc36a_39986ignoreE)
_ZN39_INTERNAL_15b043f8_4_k_cu_a5bcc36a_39984cuda3std3__441_GLOBAL__N__15b043f8_4_k_cu_a5bcc36a_39986ignoreE:
	.zero		1
	.type		_ZN39_INTERNAL_15b043f8_4_k_cu_a5bcc36a_39984cute7productE,@object
	.size		_ZN39_INTERNAL_15b043f8_4_k_cu_a5bcc36a_39984cute7productE,(_ZN39_INTERNAL_15b043f8_4_k_cu_a5bcc36a_39984cuda3std3__45__cpo3endE - _ZN39_INTERNAL_15b043f8_4_k_cu_a5bcc36a_39984cute7productE)
_ZN39_INTERNAL_15b043f8_4_k_cu_a5bcc36a_39984cute7productE:
	.zero		1
	.type		_ZN39_INTERNAL_15b043f8_4_k_cu_a5bcc36a_39984cuda3std3__45__cpo3endE,@object
	.size		_ZN39_INTERNAL_15b043f8_4_k_cu_a5bcc36a_39984cuda3std3__45__cpo3endE,(_ZN39_INTERNAL_15b043f8_4_k_cu_a5bcc36a_39984cuda3std3__419piecewise_constructE - _ZN39_INTERNAL_15b043f8_4_k_cu_a5bcc36a_39984cuda3std3__45__cpo3endE)
_ZN39_INTERNAL_15b043f8_4_k_cu_a5bcc36a_39984cuda3std3__45__cpo3endE:
	.zero		1
	.type		_ZN39_INTERNAL_15b043f8_4_k_cu_a5bcc36a_39984cuda3std3__419piecewise_constructE,@object
	.size		_ZN39_INTERNAL_15b043f8_4_k_cu_a5bcc36a_39984cuda3std3__419piecewise_constructE,(_ZN39_INTERNAL_15b043f8_4_k_cu_a5bcc36a_39984cuda3std3__45__cpo4cendE - _ZN39_INTERNAL_15b043f8_4_k_cu_a5bcc36a_39984cuda3std3__419piecewise_constructE)
_ZN39_INTERNAL_15b043f8_4_k_cu_a5bcc36a_39984cuda3std3__419piecewise_constructE:
	.zero		1
	.type		_ZN39_INTERNAL_15b043f8_4_k_cu_a5bcc36a_39984cuda3std3__45__cpo4cendE,@object
	.size		_ZN39_INTERNAL_15b043f8_4_k_cu_a5bcc36a_39984cuda3std3__45__cpo4cendE,(_ZN39_INTERNAL_15b043f8_4_k_cu_a5bcc36a_39984cuda3std6ranges3__45__cpo4swapE - _ZN39_INTERNAL_15b043f8_4_k_cu_a5bcc36a_39984cuda3std3__45__cpo4cendE)
_ZN39_INTERNAL_15b043f8_4_k_cu_a5bcc36a_39984cuda3std3__45__cpo4cendE:
	.zero		1
	.type		_ZN39_INTERNAL_15b043f8_4_k_cu_a5bcc36a_39984cuda3std6ranges3__45__cpo4swapE,@object
	.size		_ZN39_INTERNAL_15b043f8_4_k_cu_a5bcc36a_39984cuda3std6ranges3__45__cpo4swapE,(.L_7 - _ZN39_INTERNAL_15b043f8_4_k_cu_a5bcc36a_39984cuda3std6ranges3__45__cpo4swapE)
_ZN39_INTERNAL_15b043f8_4_k_cu_a5bcc36a_39984cuda3std6ranges3__45__cpo4swapE:
	.zero		1
.L_7:


//--------------------- .nv.constant0._ZN7cutlass13device_kernelINS_4gemm6kernel13GemmUniversalIN4cute5tupleIJiiiiEEENS1_10collective13CollectiveMmaINS1_40MainloopSm90TmaGmmaWarpSpecializedSparseILi3ENS5_IJNS4_1CILi1EEESB_SB_EEENS1_32KernelTmaWarpSpecializedPingpongEEENS5_IJNSA_ILi64EEENSA_ILi256EEENSA_ILi128EEEEEENS_6half_tENS5_IJNS4_6LayoutINS5_IJiNS5_IJNSA_ILi2EEEiEEEiEEENS5_IJlNS5_IJSB_SL_EEElEEEEENSK_INS5_IJNS5_IJNS5_IJNSA_ILi8EEESL_NSA_ILi4EEEEEEiEEENS5_IJNS5_IJNSA_ILi16EEESL_SS_EEEiEEEiEEENS5_IJNS5_IJNS5_IJSH_SV_NSA_ILi2048EEEEEENSA_ILi8192EEEEEENS5_IJNS5_IJSB_NSA_ILi1024EEENSA_ILi32EEEEEElEEElEEEEEEEESJ_NS5_IJlSB_lEEENS4_8TiledMMAINS4_8MMA_AtomIJNS4_4SM904GMMA6SPARSE27GMMA_64x256x32_F32F16F16_SSILNS1E_5MajorE0ELS1H_0ELNS1E_7ScaleInE1ELS1I_1ELNS1E_9SparseSelE0EEEEEENSK_ISC_NS5_IJNSA_ILi0EEES1M_S1M_EEEEENS5_IJNS4_10UnderscoreES1P_S1P_EEEEENS4_13SM90_TMA_LOADENS4_14ComposedLayoutINS4_7SwizzleILi3ELi4ELi3EEENS4_25smem_sparse_ptr_flag_bitsILi2ELi16EEENSK_INS5_IJNS5_IJSB_SR_EEENS5_IJSL_SF_EEEEEENS5_IJNS5_IJS1M_SH_EEESO_EEEEEEEvNS4_8identityES1S_NS1T_IS1V_NS4_18smem_ptr_flag_bitsILi16EEENSK_INS5_IJSR_SF_EEENS5_IJSF_SB_EEEEEEEvS25_EENS_8epilogue10collective6detail29Sm90TmaWarpSpecializedAdapterINS2E_15DefaultEpilogueIfNS5_IJSB_llEEES2I_NS2D_6thread17LinearCombinationIfLi1EffLNS2J_9ScaleType4KindE0ELNS_15FloatRoundStyleE2EfEENS1_15EpilogueDefaultEEEEEvvEEEEvNT_6ParamsE --------------------------
	.section	.nv.constant0._ZN7cutlass13device_kernelINS_4gemm6kernel13GemmUniversalIN4cute5tupleIJiiiiEEENS1_10collective13CollectiveMmaINS1_40MainloopSm90TmaGmmaWarpSpecializedSparseILi3ENS5_IJNS4_1CILi1EEESB_SB_EEENS1_32KernelTmaWarpSpecializedPingpongEEENS5_IJNSA_ILi64EEENSA_ILi256EEENSA_ILi128EEEEEENS_6half_tENS5_IJNS4_6LayoutINS5_IJiNS5_IJNSA_ILi2EEEiEEEiEEENS5_IJlNS5_IJSB_SL_EEElEEEEENSK_INS5_IJNS5_IJNS5_IJNSA_ILi8EEESL_NSA_ILi4EEEEEEiEEENS5_IJNS5_IJNSA_ILi16EEESL_SS_EEEiEEEiEEENS5_IJNS5_IJNS5_IJSH_SV_NSA_ILi2048EEEEEENSA_ILi8192EEEEEENS5_IJNS5_IJSB_NSA_ILi1024EEENSA_ILi32EEEEEElEEElEEEEEEEESJ_NS5_IJlSB_lEEENS4_8TiledMMAINS4_8MMA_AtomIJNS4_4SM904GMMA6SPARSE27GMMA_64x256x32_F32F16F16_SSILNS1E_5MajorE0ELS1H_0ELNS1E_7ScaleInE1ELS1I_1ELNS1E_9SparseSelE0EEEEEENSK_ISC_NS5_IJNSA_ILi0EEES1M_S1M_EEEEENS5_IJNS4_10UnderscoreES1P_S1P_EEEEENS4_13SM90_TMA_LOADENS4_14ComposedLayoutINS4_7SwizzleILi3ELi4ELi3EEENS4_25smem_sparse_ptr_flag_bitsILi2ELi16EEENSK_INS5_IJNS5_IJSB_SR_EEENS5_IJSL_SF_EEEEEENS5_IJNS5_IJS1M_SH_EEESO_EEEEEEEvNS4_8identityES1S_NS1T_IS1V_NS4_18smem_ptr_flag_bitsILi16EEENSK_INS5_IJSR_SF_EEENS5_IJSF_SB_EEEEEEEvS25_EENS_8epilogue10collective6detail29Sm90TmaWarpSpecializedAdapterINS2E_15DefaultEpilogueIfNS5_IJSB_llEEES2I_NS2D_6thread17LinearCombinationIfLi1EffLNS2J_9ScaleType4KindE0ELNS_15FloatRoundStyleE2EfEENS1_15EpilogueDefaultEEEEEvvEEEEvNT_6ParamsE,"a",@progbits
	.sectionflags	@""
	.align	4
.nv.constant0._ZN7cutlass13device_kernelINS_4gemm6kernel13GemmUniversalIN4cute5tupleIJiiiiEEENS1_10collective13CollectiveMmaINS1_40MainloopSm90TmaGmmaWarpSpecializedSparseILi3ENS5_IJNS4_1CILi1EEESB_SB_EEENS1_32KernelTmaWarpSpecializedPingpongEEENS5_IJNSA_ILi64EEENSA_ILi256EEENSA_ILi128EEEEEENS_6half_tENS5_IJNS4_6LayoutINS5_IJiNS5_IJNSA_ILi2EEEiEEEiEEENS5_IJlNS5_IJSB_SL_EEElEEEEENSK_INS5_IJNS5_IJNS5_IJNSA_ILi8EEESL_NSA_ILi4EEEEEEiEEENS5_IJNS5_IJNSA_ILi16EEESL_SS_EEEiEEEiEEENS5_IJNS5_IJNS5_IJSH_SV_NSA_ILi2048EEEEEENSA_ILi8192EEEEEENS5_IJNS5_IJSB_NSA_ILi1024EEENSA_ILi32EEEEEElEEElEEEEEEEESJ_NS5_IJlSB_lEEENS4_8TiledMMAINS4_8MMA_AtomIJNS4_4SM904GMMA6SPARSE27GMMA_64x256x32_F32F16F16_SSILNS1E_5MajorE0ELS1H_0ELNS1E_7ScaleInE1ELS1I_1ELNS1E_9SparseSelE0EEEEEENSK_ISC_NS5_IJNSA_ILi0EEES1M_S1M_EEEEENS5_IJNS4_10UnderscoreES1P_S1P_EEEEENS4_13SM90_TMA_LOADENS4_14ComposedLayoutINS4_7SwizzleILi3ELi4ELi3EEENS4_25smem_sparse_ptr_flag_bitsILi2ELi16EEENSK_INS5_IJNS5_IJSB_SR_EEENS5_IJSL_SF_EEEEEENS5_IJNS5_IJS1M_SH_EEESO_EEEEEEEvNS4_8identityES1S_NS1T_IS1V_NS4_18smem_ptr_flag_bitsILi16EEENSK_INS5_IJSR_SF_EEENS5_IJSF_SB_EEEEEEEvS25_EENS_8epilogue10collective6detail29Sm90TmaWarpSpecializedAdapterINS2E_15DefaultEpilogueIfNS5_IJSB_llEEES2I_NS2D_6thread17LinearCombinationIfLi1EffLNS2J_9ScaleType4KindE0ELNS_15FloatRoundStyleE2EfEENS1_15EpilogueDefaultEEEEEvvEEEEvNT_6ParamsE:
	.zero		1920


//--------------------- SYMBOLS --------------------------

	.type		.nv.reservedSmem.offset0,@object
	.size		.nv.reservedSmem.offset0,0x4
